//
// Generated by NVIDIA NVVM Compiler
//
// Compiler Build ID: CL-36424714
// Cuda compilation tools, release 13.0, V13.0.88
// Based on NVVM 20.0.0
//

.version 9.0
.target sm_100
.address_size 64

	// .globl	_Z10gradThreshPKhPfPhii
.const .align 4 .f32 d_w0;
.const .align 4 .f32 d_w1;
.const .align 1 .b8 d_cx[16];
.const .align 1 .b8 d_cy[16];
.const .align 2 .b8 d_mask9[32];
.extern .shared .align 16 .b8 sm[];

.visible .entry _Z10gradThreshPKhPfPhii(
	.param .u64 .ptr .align 1 _Z10gradThreshPKhPfPhii_param_0,
	.param .u64 .ptr .align 1 _Z10gradThreshPKhPfPhii_param_1,
	.param .u64 .ptr .align 1 _Z10gradThreshPKhPfPhii_param_2,
	.param .u32 _Z10gradThreshPKhPfPhii_param_3,
	.param .u32 _Z10gradThreshPKhPfPhii_param_4
)
{
	.reg .pred 	%p<8>;
	.reg .b32 	%r<28>;
	.reg .b32 	%f<6>;
	.reg .b64 	%rd<16>;

	ld.param.u64 	%rd1, [_Z10gradThreshPKhPfPhii_param_0];
	ld.param.u64 	%rd2, [_Z10gradThreshPKhPfPhii_param_1];
	ld.param.u64 	%rd3, [_Z10gradThreshPKhPfPhii_param_2];
	ld.param.u32 	%r4, [_Z10gradThreshPKhPfPhii_param_3];
	ld.param.u32 	%r5, [_Z10gradThreshPKhPfPhii_param_4];
	mov.u32 	%r7, %ctaid.x;
	shl.b32 	%r8, %r7, 4;
	mov.u32 	%r9, %tid.x;
	add.s32 	%r10, %r8, %r9;
	mov.u32 	%r11, %ctaid.y;
	shl.b32 	%r12, %r11, 4;
	mov.u32 	%r13, %tid.y;
	add.s32 	%r14, %r12, %r13;
	setp.lt.s32 	%p1, %r10, 1;
	add.s32 	%r15, %r4, -1;
	setp.ge.s32 	%p2, %r10, %r15;
	or.pred  	%p3, %p1, %p2;
	setp.eq.s32 	%p4, %r14, 0;
	or.pred  	%p5, %p4, %p3;
	add.s32 	%r16, %r5, -1;
	setp.ge.s32 	%p6, %r14, %r16;
	or.pred  	%p7, %p5, %p6;
	@%p7 bra 	$L__BB0_2;
	cvta.to.global.u64 	%rd4, %rd1;
	cvta.to.global.u64 	%rd5, %rd2;
	cvta.to.global.u64 	%rd6, %rd3;
	mad.lo.s32 	%r17, %r4, %r14, %r10;
	cvt.s64.s32 	%rd7, %r17;
	add.s64 	%rd8, %rd4, %rd7;
	ld.global.u8 	%r18, [%rd8+1];
	ld.global.u8 	%r19, [%rd8+-1];
	sub.s32 	%r20, %r18, %r19;
	cvt.s64.s32 	%rd9, %r4;
	add.s64 	%rd10, %rd8, %rd9;
	ld.global.u8 	%r21, [%rd10];
	sub.s32 	%r22, %r17, %r4;
	cvt.s64.s32 	%rd11, %r22;
	add.s64 	%rd12, %rd4, %rd11;
	ld.global.u8 	%r23, [%rd12];
	sub.s32 	%r24, %r21, %r23;
	mul.lo.s32 	%r25, %r20, %r20;
	mad.lo.s32 	%r26, %r24, %r24, %r25;
	cvt.rn.f32.u32 	%f1, %r26;
	sqrt.rn.f32 	%f2, %f1;
	mul.wide.s32 	%rd13, %r17, 4;
	add.s64 	%rd14, %rd5, %rd13;
	st.global.f32 	[%rd14], %f2;
	ld.const.f32 	%f3, [d_w0];
	ld.const.f32 	%f4, [d_w1];
	fma.rn.f32 	%f5, %f2, %f4, %f3;
	cvt.rzi.u32.f32 	%r27, %f5;
	add.s64 	%rd15, %rd6, %rd7;
	st.global.u8 	[%rd15], %r27;
$L__BB0_2:
	ret;

}
	// .globl	_Z10fastKernelPKhS0_Phii
.visible .entry _Z10fastKernelPKhS0_Phii(
	.param .u64 .ptr .align 1 _Z10fastKernelPKhS0_Phii_param_0,
	.param .u64 .ptr .align 1 _Z10fastKernelPKhS0_Phii_param_1,
	.param .u64 .ptr .align 1 _Z10fastKernelPKhS0_Phii_param_2,
	.param .u32 _Z10fastKernelPKhS0_Phii_param_3,
	.param .u32 _Z10fastKernelPKhS0_Phii_param_4
)
{
	.reg .pred 	%p<108>;
	.reg .b16 	%rs<130>;
	.reg .b32 	%r<116>;
	.reg .b64 	%rd<46>;

	ld.param.u64 	%rd2, [_Z10fastKernelPKhS0_Phii_param_0];
	ld.param.u64 	%rd3, [_Z10fastKernelPKhS0_Phii_param_1];
	ld.param.u64 	%rd4, [_Z10fastKernelPKhS0_Phii_param_2];
	ld.param.u32 	%r6, [_Z10fastKernelPKhS0_Phii_param_3];
	ld.param.u32 	%r7, [_Z10fastKernelPKhS0_Phii_param_4];
	cvta.to.global.u64 	%rd1, %rd4;
	mov.u32 	%r8, %ctaid.x;
	shl.b32 	%r9, %r8, 5;
	mov.u32 	%r10, %tid.x;
	add.s32 	%r11, %r9, %r10;
	mov.u32 	%r12, %ctaid.y;
	setp.gt.s32 	%p3, %r11, 2;
	add.s32 	%r13, %r6, -3;
	setp.lt.s32 	%p4, %r11, %r13;
	and.pred  	%p5, %p3, %p4;
	setp.gt.u32 	%p6, %r12, 2;
	and.pred  	%p7, %p6, %p5;
	add.s32 	%r14, %r7, -3;
	setp.lt.s32 	%p8, %r12, %r14;
	and.pred  	%p9, %p7, %p8;
	@%p9 bra 	$L__BB1_3;
	setp.ge.s32 	%p104, %r11, %r6;
	setp.ge.s32 	%p105, %r12, %r7;
	or.pred  	%p106, %p104, %p105;
	@%p106 bra 	$L__BB1_20;
	mad.lo.s32 	%r115, %r6, %r12, %r11;
	cvt.s64.s32 	%rd44, %r115;
	add.s64 	%rd45, %rd1, %rd44;
	mov.b16 	%rs129, 0;
	st.global.u8 	[%rd45], %rs129;
	bra.uni 	$L__BB1_20;
$L__BB1_3:
	cvta.to.global.u64 	%rd5, %rd2;
	cvta.to.global.u64 	%rd6, %rd3;
	mad.lo.s32 	%r3, %r6, %r12, %r11;
	cvt.s64.s32 	%rd7, %r3;
	add.s64 	%rd8, %rd5, %rd7;
	ld.global.u8 	%r15, [%rd8];
	add.s64 	%rd9, %rd6, %rd7;
	ld.global.u8 	%r16, [%rd9];
	add.s32 	%r17, %r16, %r15;
	sub.s32 	%r18, %r15, %r16;
	ld.const.s8 	%r19, [d_cy];
	add.s32 	%r20, %r12, %r19;
	ld.const.s8 	%r21, [d_cx];
	add.s32 	%r22, %r11, %r21;
	mad.lo.s32 	%r23, %r20, %r6, %r22;
	cvt.s64.s32 	%rd10, %r23;
	add.s64 	%rd11, %rd5, %rd10;
	ld.global.u8 	%r24, [%rd11];
	setp.le.u32 	%p11, %r17, %r24;
	selp.u16 	%rs3, 1, 0, %p11;
	setp.ge.s32 	%p12, %r18, %r24;
	selp.u16 	%rs4, 1, 0, %p12;
	ld.const.s8 	%r25, [d_cy+1];
	add.s32 	%r26, %r12, %r25;
	ld.const.s8 	%r27, [d_cx+1];
	add.s32 	%r28, %r11, %r27;
	mad.lo.s32 	%r29, %r26, %r6, %r28;
	cvt.s64.s32 	%rd12, %r29;
	add.s64 	%rd13, %rd5, %rd12;
	ld.global.u8 	%r30, [%rd13];
	setp.gt.u32 	%p13, %r17, %r30;
	selp.b16 	%rs5, 0, 2, %p13;
	or.b16  	%rs6, %rs5, %rs3;
	setp.lt.s32 	%p14, %r18, %r30;
	selp.b16 	%rs7, 0, 2, %p14;
	or.b16  	%rs8, %rs7, %rs4;
	ld.const.s8 	%r31, [d_cy+2];
	add.s32 	%r32, %r12, %r31;
	ld.const.s8 	%r33, [d_cx+2];
	add.s32 	%r34, %r11, %r33;
	mad.lo.s32 	%r35, %r32, %r6, %r34;
	cvt.s64.s32 	%rd14, %r35;
	add.s64 	%rd15, %rd5, %rd14;
	ld.global.u8 	%r36, [%rd15];
	setp.gt.u32 	%p15, %r17, %r36;
	selp.b16 	%rs9, 0, 4, %p15;
	or.b16  	%rs10, %rs6, %rs9;
	setp.lt.s32 	%p16, %r18, %r36;
	selp.b16 	%rs11, 0, 4, %p16;
	or.b16  	%rs12, %rs8, %rs11;
	ld.const.s8 	%r37, [d_cy+3];
	add.s32 	%r38, %r12, %r37;
	ld.const.s8 	%r39, [d_cx+3];
	add.s32 	%r40, %r11, %r39;
	mad.lo.s32 	%r41, %r38, %r6, %r40;
	cvt.s64.s32 	%rd16, %r41;
	add.s64 	%rd17, %rd5, %rd16;
	ld.global.u8 	%r42, [%rd17];
	setp.gt.u32 	%p17, %r17, %r42;
	selp.b16 	%rs13, 0, 8, %p17;
	or.b16  	%rs14, %rs10, %rs13;
	setp.lt.s32 	%p18, %r18, %r42;
	selp.b16 	%rs15, 0, 8, %p18;
	or.b16  	%rs16, %rs12, %rs15;
	ld.const.s8 	%r43, [d_cy+4];
	add.s32 	%r44, %r12, %r43;
	ld.const.s8 	%r45, [d_cx+4];
	add.s32 	%r46, %r11, %r45;
	mad.lo.s32 	%r47, %r44, %r6, %r46;
	cvt.s64.s32 	%rd18, %r47;
	add.s64 	%rd19, %rd5, %rd18;
	ld.global.u8 	%r48, [%rd19];
	setp.gt.u32 	%p19, %r17, %r48;
	selp.b16 	%rs17, 0, 16, %p19;
	or.b16  	%rs18, %rs14, %rs17;
	setp.lt.s32 	%p20, %r18, %r48;
	selp.b16 	%rs19, 0, 16, %p20;
	or.b16  	%rs20, %rs16, %rs19;
	ld.const.s8 	%r49, [d_cy+5];
	add.s32 	%r50, %r12, %r49;
	ld.const.s8 	%r51, [d_cx+5];
	add.s32 	%r52, %r11, %r51;
	mad.lo.s32 	%r53, %r50, %r6, %r52;
	cvt.s64.s32 	%rd20, %r53;
	add.s64 	%rd21, %rd5, %rd20;
	ld.global.u8 	%r54, [%rd21];
	setp.gt.u32 	%p21, %r17, %r54;
	selp.b16 	%rs21, 0, 32, %p21;
	or.b16  	%rs22, %rs18, %rs21;
	setp.lt.s32 	%p22, %r18, %r54;
	selp.b16 	%rs23, 0, 32, %p22;
	or.b16  	%rs24, %rs20, %rs23;
	ld.const.s8 	%r55, [d_cy+6];
	add.s32 	%r56, %r12, %r55;
	ld.const.s8 	%r57, [d_cx+6];
	add.s32 	%r58, %r11, %r57;
	mad.lo.s32 	%r59, %r56, %r6, %r58;
	cvt.s64.s32 	%rd22, %r59;
	add.s64 	%rd23, %rd5, %rd22;
	ld.global.u8 	%r60, [%rd23];
	setp.gt.u32 	%p23, %r17, %r60;
	selp.b16 	%rs25, 0, 64, %p23;
	or.b16  	%rs26, %rs22, %rs25;
	setp.lt.s32 	%p24, %r18, %r60;
	selp.b16 	%rs27, 0, 64, %p24;
	or.b16  	%rs28, %rs24, %rs27;
	ld.const.s8 	%r61, [d_cy+7];
	add.s32 	%r62, %r12, %r61;
	ld.const.s8 	%r63, [d_cx+7];
	add.s32 	%r64, %r11, %r63;
	mad.lo.s32 	%r65, %r62, %r6, %r64;
	cvt.s64.s32 	%rd24, %r65;
	add.s64 	%rd25, %rd5, %rd24;
	ld.global.u8 	%r66, [%rd25];
	setp.gt.u32 	%p25, %r17, %r66;
	selp.b16 	%rs29, 0, 128, %p25;
	or.b16  	%rs30, %rs26, %rs29;
	setp.lt.s32 	%p26, %r18, %r66;
	selp.b16 	%rs31, 0, 128, %p26;
	or.b16  	%rs32, %rs28, %rs31;
	ld.const.s8 	%r67, [d_cy+8];
	add.s32 	%r68, %r12, %r67;
	ld.const.s8 	%r69, [d_cx+8];
	add.s32 	%r70, %r11, %r69;
	mad.lo.s32 	%r71, %r68, %r6, %r70;
	cvt.s64.s32 	%rd26, %r71;
	add.s64 	%rd27, %rd5, %rd26;
	ld.global.u8 	%r72, [%rd27];
	setp.gt.u32 	%p27, %r17, %r72;
	selp.b16 	%rs33, 0, 256, %p27;
	or.b16  	%rs34, %rs30, %rs33;
	setp.lt.s32 	%p28, %r18, %r72;
	selp.b16 	%rs35, 0, 256, %p28;
	or.b16  	%rs36, %rs32, %rs35;
	ld.const.s8 	%r73, [d_cy+9];
	add.s32 	%r74, %r12, %r73;
	ld.const.s8 	%r75, [d_cx+9];
	add.s32 	%r76, %r11, %r75;
	mad.lo.s32 	%r77, %r74, %r6, %r76;
	cvt.s64.s32 	%rd28, %r77;
	add.s64 	%rd29, %rd5, %rd28;
	ld.global.u8 	%r78, [%rd29];
	setp.gt.u32 	%p29, %r17, %r78;
	selp.b16 	%rs37, 0, 512, %p29;
	or.b16  	%rs38, %rs34, %rs37;
	setp.lt.s32 	%p30, %r18, %r78;
	selp.b16 	%rs39, 0, 512, %p30;
	or.b16  	%rs40, %rs36, %rs39;
	ld.const.s8 	%r79, [d_cy+10];
	add.s32 	%r80, %r12, %r79;
	ld.const.s8 	%r81, [d_cx+10];
	add.s32 	%r82, %r11, %r81;
	mad.lo.s32 	%r83, %r80, %r6, %r82;
	cvt.s64.s32 	%rd30, %r83;
	add.s64 	%rd31, %rd5, %rd30;
	ld.global.u8 	%r84, [%rd31];
	setp.gt.u32 	%p31, %r17, %r84;
	selp.b16 	%rs41, 0, 1024, %p31;
	or.b16  	%rs42, %rs38, %rs41;
	setp.lt.s32 	%p32, %r18, %r84;
	selp.b16 	%rs43, 0, 1024, %p32;
	or.b16  	%rs44, %rs40, %rs43;
	ld.const.s8 	%r85, [d_cy+11];
	add.s32 	%r86, %r12, %r85;
	ld.const.s8 	%r87, [d_cx+11];
	add.s32 	%r88, %r11, %r87;
	mad.lo.s32 	%r89, %r86, %r6, %r88;
	cvt.s64.s32 	%rd32, %r89;
	add.s64 	%rd33, %rd5, %rd32;
	ld.global.u8 	%r90, [%rd33];
	setp.gt.u32 	%p33, %r17, %r90;
	selp.b16 	%rs45, 0, 2048, %p33;
	or.b16  	%rs46, %rs42, %rs45;
	setp.lt.s32 	%p34, %r18, %r90;
	selp.b16 	%rs47, 0, 2048, %p34;
	or.b16  	%rs48, %rs44, %rs47;
	ld.const.s8 	%r91, [d_cy+12];
	add.s32 	%r92, %r12, %r91;
	ld.const.s8 	%r93, [d_cx+12];
	add.s32 	%r94, %r11, %r93;
	mad.lo.s32 	%r95, %r92, %r6, %r94;
	cvt.s64.s32 	%rd34, %r95;
	add.s64 	%rd35, %rd5, %rd34;
	ld.global.u8 	%r96, [%rd35];
	setp.gt.u32 	%p35, %r17, %r96;
	selp.b16 	%rs49, 0, 4096, %p35;
	or.b16  	%rs50, %rs46, %rs49;
	setp.lt.s32 	%p36, %r18, %r96;
	selp.b16 	%rs51, 0, 4096, %p36;
	or.b16  	%rs52, %rs48, %rs51;
	ld.const.s8 	%r97, [d_cy+13];
	add.s32 	%r98, %r12, %r97;
	ld.const.s8 	%r99, [d_cx+13];
	add.s32 	%r100, %r11, %r99;
	mad.lo.s32 	%r101, %r98, %r6, %r100;
	cvt.s64.s32 	%rd36, %r101;
	add.s64 	%rd37, %rd5, %rd36;
	ld.global.u8 	%r102, [%rd37];
	setp.gt.u32 	%p37, %r17, %r102;
	selp.b16 	%rs53, 0, 8192, %p37;
	or.b16  	%rs54, %rs50, %rs53;
	setp.lt.s32 	%p38, %r18, %r102;
	selp.b16 	%rs55, 0, 8192, %p38;
	or.b16  	%rs56, %rs52, %rs55;
	ld.const.s8 	%r103, [d_cy+14];
	add.s32 	%r104, %r12, %r103;
	ld.const.s8 	%r105, [d_cx+14];
	add.s32 	%r106, %r11, %r105;
	mad.lo.s32 	%r107, %r104, %r6, %r106;
	cvt.s64.s32 	%rd38, %r107;
	add.s64 	%rd39, %rd5, %rd38;
	ld.global.u8 	%r108, [%rd39];
	setp.gt.u32 	%p39, %r17, %r108;
	selp.b16 	%rs57, 0, 16384, %p39;
	or.b16  	%rs58, %rs54, %rs57;
	setp.lt.s32 	%p40, %r18, %r108;
	selp.b16 	%rs59, 0, 16384, %p40;
	or.b16  	%rs60, %rs56, %rs59;
	ld.const.s8 	%r109, [d_cy+15];
	add.s32 	%r110, %r12, %r109;
	ld.const.s8 	%r111, [d_cx+15];
	add.s32 	%r112, %r11, %r111;
	mad.lo.s32 	%r113, %r110, %r6, %r112;
	cvt.s64.s32 	%rd40, %r113;
	add.s64 	%rd41, %rd5, %rd40;
	ld.global.u8 	%r114, [%rd41];
	setp.gt.u32 	%p41, %r17, %r114;
	selp.b16 	%rs61, 0, -32768, %p41;
	or.b16  	%rs1, %rs58, %rs61;
	setp.lt.s32 	%p42, %r18, %r114;
	selp.b16 	%rs62, 0, -32768, %p42;
	or.b16  	%rs63, %rs60, %rs62;
	ld.const.u16 	%rs64, [d_mask9];
	and.b16  	%rs66, %rs64, %rs1;
	setp.eq.s16 	%p43, %rs66, %rs64;
	and.b16  	%rs67, %rs64, %rs63;
	setp.eq.s16 	%p44, %rs67, %rs64;
	or.pred  	%p45, %p43, %p44;
	mov.pred 	%p107, -1;
	@%p45 bra 	$L__BB1_19;
	ld.const.u16 	%rs68, [d_mask9+2];
	and.b16  	%rs70, %rs68, %rs1;
	setp.eq.s16 	%p47, %rs70, %rs68;
	and.b16  	%rs71, %rs68, %rs63;
	setp.eq.s16 	%p48, %rs71, %rs68;
	or.pred  	%p49, %p47, %p48;
	@%p49 bra 	$L__BB1_19;
	ld.const.u16 	%rs72, [d_mask9+4];
	and.b16  	%rs74, %rs72, %rs1;
	setp.eq.s16 	%p51, %rs74, %rs72;
	and.b16  	%rs75, %rs72, %rs63;
	setp.eq.s16 	%p52, %rs75, %rs72;
	or.pred  	%p53, %p51, %p52;
	@%p53 bra 	$L__BB1_19;
	ld.const.u16 	%rs76, [d_mask9+6];
	and.b16  	%rs78, %rs76, %rs1;
	setp.eq.s16 	%p55, %rs78, %rs76;
	and.b16  	%rs79, %rs76, %rs63;
	setp.eq.s16 	%p56, %rs79, %rs76;
	or.pred  	%p57, %p55, %p56;
	@%p57 bra 	$L__BB1_19;
	ld.const.u16 	%rs80, [d_mask9+8];
	and.b16  	%rs82, %rs80, %rs1;
	setp.eq.s16 	%p59, %rs82, %rs80;
	and.b16  	%rs83, %rs80, %rs63;
	setp.eq.s16 	%p60, %rs83, %rs80;
	or.pred  	%p61, %p59, %p60;
	@%p61 bra 	$L__BB1_19;
	ld.const.u16 	%rs84, [d_mask9+10];
	and.b16  	%rs86, %rs84, %rs1;
	setp.eq.s16 	%p63, %rs86, %rs84;
	and.b16  	%rs87, %rs84, %rs63;
	setp.eq.s16 	%p64, %rs87, %rs84;
	or.pred  	%p65, %p63, %p64;
	@%p65 bra 	$L__BB1_19;
	ld.const.u16 	%rs88, [d_mask9+12];
	and.b16  	%rs90, %rs88, %rs1;
	setp.eq.s16 	%p67, %rs90, %rs88;
	and.b16  	%rs91, %rs88, %rs63;
	setp.eq.s16 	%p68, %rs91, %rs88;
	or.pred  	%p69, %p67, %p68;
	@%p69 bra 	$L__BB1_19;
	ld.const.u16 	%rs92, [d_mask9+14];
	and.b16  	%rs94, %rs92, %rs1;
	setp.eq.s16 	%p71, %rs94, %rs92;
	and.b16  	%rs95, %rs92, %rs63;
	setp.eq.s16 	%p72, %rs95, %rs92;
	or.pred  	%p73, %p71, %p72;
	@%p73 bra 	$L__BB1_19;
	ld.const.u16 	%rs96, [d_mask9+16];
	and.b16  	%rs98, %rs96, %rs1;
	setp.eq.s16 	%p75, %rs98, %rs96;
	and.b16  	%rs99, %rs96, %rs63;
	setp.eq.s16 	%p76, %rs99, %rs96;
	or.pred  	%p77, %p75, %p76;
	@%p77 bra 	$L__BB1_19;
	ld.const.u16 	%rs100, [d_mask9+18];
	and.b16  	%rs102, %rs100, %rs1;
	setp.eq.s16 	%p79, %rs102, %rs100;
	and.b16  	%rs103, %rs100, %rs63;
	setp.eq.s16 	%p80, %rs103, %rs100;
	or.pred  	%p81, %p79, %p80;
	@%p81 bra 	$L__BB1_19;
	ld.const.u16 	%rs104, [d_mask9+20];
	and.b16  	%rs106, %rs104, %rs1;
	setp.eq.s16 	%p83, %rs106, %rs104;
	and.b16  	%rs107, %rs104, %rs63;
	setp.eq.s16 	%p84, %rs107, %rs104;
	or.pred  	%p85, %p83, %p84;
	@%p85 bra 	$L__BB1_19;
	ld.const.u16 	%rs108, [d_mask9+22];
	and.b16  	%rs110, %rs108, %rs1;
	setp.eq.s16 	%p87, %rs110, %rs108;
	and.b16  	%rs111, %rs108, %rs63;
	setp.eq.s16 	%p88, %rs111, %rs108;
	or.pred  	%p89, %p87, %p88;
	@%p89 bra 	$L__BB1_19;
	ld.const.u16 	%rs112, [d_mask9+24];
	and.b16  	%rs114, %rs112, %rs1;
	setp.eq.s16 	%p91, %rs114, %rs112;
	and.b16  	%rs115, %rs112, %rs63;
	setp.eq.s16 	%p92, %rs115, %rs112;
	or.pred  	%p93, %p91, %p92;
	@%p93 bra 	$L__BB1_19;
	ld.const.u16 	%rs116, [d_mask9+26];
	and.b16  	%rs118, %rs116, %rs1;
	setp.eq.s16 	%p95, %rs118, %rs116;
	and.b16  	%rs119, %rs116, %rs63;
	setp.eq.s16 	%p96, %rs119, %rs116;
	or.pred  	%p97, %p95, %p96;
	@%p97 bra 	$L__BB1_19;
	ld.const.u16 	%rs120, [d_mask9+28];
	and.b16  	%rs122, %rs120, %rs1;
	setp.eq.s16 	%p99, %rs122, %rs120;
	and.b16  	%rs123, %rs120, %rs63;
	setp.eq.s16 	%p100, %rs123, %rs120;
	or.pred  	%p101, %p99, %p100;
	@%p101 bra 	$L__BB1_19;
	ld.const.u16 	%rs124, [d_mask9+30];
	and.b16  	%rs126, %rs124, %rs1;
	setp.eq.s16 	%p102, %rs126, %rs124;
	and.b16  	%rs127, %rs124, %rs63;
	setp.eq.s16 	%p103, %rs127, %rs124;
	or.pred  	%p107, %p102, %p103;
$L__BB1_19:
	selp.u16 	%rs128, 1, 0, %p107;
	add.s64 	%rd43, %rd1, %rd7;
	st.global.u8 	[%rd43], %rs128;
$L__BB1_20:
	ret;

}
	// .globl	_Z13compactKernelPKhPiS1_i
.visible .entry _Z13compactKernelPKhPiS1_i(
	.param .u64 .ptr .align 1 _Z13compactKernelPKhPiS1_i_param_0,
	.param .u64 .ptr .align 1 _Z13compactKernelPKhPiS1_i_param_1,
	.param .u64 .ptr .align 1 _Z13compactKernelPKhPiS1_i_param_2,
	.param .u32 _Z13compactKernelPKhPiS1_i_param_3
)
{
	.reg .pred 	%p<3>;
	.reg .b16 	%rs<2>;
	.reg .b32 	%r<7>;
	.reg .b64 	%rd<11>;

	ld.param.u64 	%rd1, [_Z13compactKernelPKhPiS1_i_param_0];
	ld.param.u64 	%rd2, [_Z13compactKernelPKhPiS1_i_param_1];
	ld.param.u64 	%rd3, [_Z13compactKernelPKhPiS1_i_param_2];
	ld.param.u32 	%r2, [_Z13compactKernelPKhPiS1_i_param_3];
	mov.u32 	%r3, %ctaid.x;
	mov.u32 	%r4, %ntid.x;
	mov.u32 	%r5, %tid.x;
	mad.lo.s32 	%r1, %r3, %r4, %r5;
	setp.ge.s32 	%p1, %r1, %r2;
	@%p1 bra 	$L__BB2_3;
	cvta.to.global.u64 	%rd4, %rd1;
	cvt.s64.s32 	%rd5, %r1;
	add.s64 	%rd6, %rd4, %rd5;
	ld.global.u8 	%rs1, [%rd6];
	setp.eq.s16 	%p2, %rs1, 0;
	@%p2 bra 	$L__BB2_3;
	cvta.to.global.u64 	%rd7, %rd3;
	atom.global.add.u32 	%r6, [%rd7], 1;
	cvta.to.global.u64 	%rd8, %rd2;
	mul.wide.s32 	%rd9, %r6, 4;
	add.s64 	%rd10, %rd8, %rd9;
	st.global.u32 	[%rd10], %r1;
$L__BB2_3:
	ret;

}
	// .globl	_Z9orbOrientPKhPKiPfii
.visible .entry _Z9orbOrientPKhPKiPfii(
	.param .u64 .ptr .align 1 _Z9orbOrientPKhPKiPfii_param_0,
	.param .u64 .ptr .align 1 _Z9orbOrientPKhPKiPfii_param_1,
	.param .u64 .ptr .align 1 _Z9orbOrientPKhPKiPfii_param_2,
	.param .u32 _Z9orbOrientPKhPKiPfii_param_3,
	.param .u32 _Z9orbOrientPKhPKiPfii_param_4
)
{
	.reg .pred 	%p<27>;
	.reg .b32 	%r<174>;
	.reg .b32 	%f<33>;
	.reg .b64 	%rd<26>;

	ld.param.u64 	%rd3, [_Z9orbOrientPKhPKiPfii_param_0];
	ld.param.u64 	%rd4, [_Z9orbOrientPKhPKiPfii_param_1];
	ld.param.u32 	%r77, [_Z9orbOrientPKhPKiPfii_param_3];
	ld.param.u32 	%r78, [_Z9orbOrientPKhPKiPfii_param_4];
	cvta.to.global.u64 	%rd1, %rd3;
	cvta.to.global.u64 	%rd5, %rd4;
	mov.u32 	%r1, %ctaid.x;
	mov.u32 	%r151, %tid.y;
	mov.u32 	%r3, %ntid.x;
	mov.u32 	%r4, %tid.x;
	mad.lo.s32 	%r5, %r151, %r3, %r4;
	mul.wide.u32 	%rd6, %r1, 4;
	add.s64 	%rd7, %rd5, %rd6;
	ld.global.u32 	%r6, [%rd7];
	rem.s32 	%r7, %r6, %r77;
	setp.gt.u32 	%p1, %r151, 30;
	mov.b32 	%r169, 0;
	mov.u32 	%r170, %r169;
	@%p1 bra 	$L__BB3_11;
	add.s32 	%r8, %r77, -1;
	add.s32 	%r9, %r78, -1;
	mov.u32 	%r10, %ntid.y;
	add.s32 	%r11, %r4, %r3;
	max.u32 	%r81, %r11, 31;
	setp.lt.u32 	%p2, %r11, 31;
	selp.u32 	%r82, 1, 0, %p2;
	add.s32 	%r83, %r11, %r82;
	sub.s32 	%r84, %r81, %r83;
	div.u32 	%r85, %r84, %r3;
	add.s32 	%r12, %r85, %r82;
	and.b32  	%r13, %r12, 3;
	add.s32 	%r86, %r4, %r7;
	add.s32 	%r87, %r86, -15;
	setp.lt.s32 	%p3, %r86, 15;
	min.s32 	%r88, %r87, %r8;
	selp.b32 	%r14, 0, %r88, %p3;
	add.s32 	%r15, %r4, -15;
	add.s32 	%r89, %r86, %r3;
	add.s32 	%r90, %r87, %r3;
	setp.lt.s32 	%p4, %r89, 15;
	min.s32 	%r91, %r90, %r8;
	selp.b32 	%r16, 0, %r91, %p4;
	add.s32 	%r17, %r15, %r3;
	add.s32 	%r18, %r11, %r3;
	add.s32 	%r92, %r89, %r3;
	add.s32 	%r93, %r90, %r3;
	setp.lt.s32 	%p5, %r92, 15;
	min.s32 	%r94, %r93, %r8;
	selp.b32 	%r19, 0, %r94, %p5;
	shl.b32 	%r20, %r3, 1;
	mul.lo.s32 	%r21, %r3, 3;
	div.s32 	%r22, %r6, %r77;
	mov.b32 	%r170, 0;
	mov.u32 	%r169, %r170;
$L__BB3_2:
	setp.gt.u32 	%p6, %r4, 30;
	@%p6 bra 	$L__BB3_10;
	setp.eq.s32 	%p7, %r13, 3;
	add.s32 	%r96, %r151, %r22;
	add.s32 	%r97, %r96, -15;
	setp.lt.s32 	%p8, %r96, 15;
	min.s32 	%r98, %r97, %r9;
	selp.b32 	%r99, 0, %r98, %p8;
	mul.lo.s32 	%r26, %r99, %r77;
	add.s32 	%r27, %r151, -15;
	mov.u32 	%r154, %r4;
	@%p7 bra 	$L__BB3_7;
	setp.eq.s32 	%p9, %r13, 0;
	add.s32 	%r100, %r14, %r26;
	cvt.s64.s32 	%rd8, %r100;
	add.s64 	%rd9, %rd1, %rd8;
	ld.global.u8 	%r101, [%rd9];
	mad.lo.s32 	%r169, %r15, %r101, %r169;
	mad.lo.s32 	%r170, %r27, %r101, %r170;
	mov.u32 	%r154, %r11;
	@%p9 bra 	$L__BB3_7;
	setp.eq.s32 	%p10, %r13, 1;
	add.s32 	%r102, %r16, %r26;
	cvt.s64.s32 	%rd10, %r102;
	add.s64 	%rd11, %rd1, %rd10;
	ld.global.u8 	%r103, [%rd11];
	mad.lo.s32 	%r169, %r17, %r103, %r169;
	mad.lo.s32 	%r170, %r27, %r103, %r170;
	mov.u32 	%r154, %r18;
	@%p10 bra 	$L__BB3_7;
	add.s32 	%r154, %r18, %r3;
	add.s32 	%r104, %r19, %r26;
	cvt.s64.s32 	%rd12, %r104;
	add.s64 	%rd13, %rd1, %rd12;
	ld.global.u8 	%r105, [%rd13];
	add.s32 	%r106, %r17, %r3;
	mad.lo.s32 	%r169, %r106, %r105, %r169;
	mad.lo.s32 	%r170, %r27, %r105, %r170;
$L__BB3_7:
	setp.lt.u32 	%p11, %r12, 3;
	@%p11 bra 	$L__BB3_10;
	add.s32 	%r166, %r154, -15;
	add.s32 	%r165, %r3, %r154;
	add.s32 	%r164, %r20, %r154;
	add.s32 	%r163, %r21, %r154;
	add.s32 	%r162, %r165, %r7;
	add.s32 	%r159, %r7, %r154;
	add.s32 	%r161, %r159, %r20;
	add.s32 	%r160, %r159, %r21;
$L__BB3_9:
	add.s32 	%r107, %r159, -15;
	setp.lt.s32 	%p12, %r159, 15;
	min.s32 	%r108, %r107, %r8;
	selp.b32 	%r109, 0, %r108, %p12;
	add.s32 	%r110, %r109, %r26;
	cvt.s64.s32 	%rd14, %r110;
	add.s64 	%rd15, %rd1, %rd14;
	ld.global.u8 	%r111, [%rd15];
	mad.lo.s32 	%r112, %r166, %r111, %r169;
	mad.lo.s32 	%r113, %r27, %r111, %r170;
	add.s32 	%r114, %r162, -15;
	setp.lt.s32 	%p13, %r162, 15;
	min.s32 	%r115, %r114, %r8;
	selp.b32 	%r116, 0, %r115, %p13;
	add.s32 	%r117, %r116, %r26;
	cvt.s64.s32 	%rd16, %r117;
	add.s64 	%rd17, %rd1, %rd16;
	ld.global.u8 	%r118, [%rd17];
	add.s32 	%r119, %r165, -15;
	mad.lo.s32 	%r120, %r119, %r118, %r112;
	mad.lo.s32 	%r121, %r27, %r118, %r113;
	add.s32 	%r122, %r161, -15;
	setp.lt.s32 	%p14, %r161, 15;
	min.s32 	%r123, %r122, %r8;
	selp.b32 	%r124, 0, %r123, %p14;
	add.s32 	%r125, %r124, %r26;
	cvt.s64.s32 	%rd18, %r125;
	add.s64 	%rd19, %rd1, %rd18;
	ld.global.u8 	%r126, [%rd19];
	add.s32 	%r127, %r164, -15;
	mad.lo.s32 	%r128, %r127, %r126, %r120;
	mad.lo.s32 	%r129, %r27, %r126, %r121;
	add.s32 	%r130, %r160, -15;
	setp.lt.s32 	%p15, %r160, 15;
	min.s32 	%r131, %r130, %r8;
	selp.b32 	%r132, 0, %r131, %p15;
	add.s32 	%r133, %r132, %r26;
	cvt.s64.s32 	%rd20, %r133;
	add.s64 	%rd21, %rd1, %rd20;
	ld.global.u8 	%r134, [%rd21];
	add.s32 	%r135, %r163, -15;
	mad.lo.s32 	%r169, %r135, %r134, %r128;
	mad.lo.s32 	%r170, %r27, %r134, %r129;
	shl.b32 	%r136, %r3, 2;
	add.s32 	%r166, %r166, %r136;
	add.s32 	%r137, %r166, 15;
	add.s32 	%r165, %r165, %r136;
	add.s32 	%r164, %r164, %r136;
	add.s32 	%r163, %r163, %r136;
	add.s32 	%r162, %r162, %r136;
	add.s32 	%r161, %r161, %r136;
	add.s32 	%r160, %r160, %r136;
	add.s32 	%r159, %r159, %r136;
	setp.lt.u32 	%p16, %r137, 31;
	@%p16 bra 	$L__BB3_9;
$L__BB3_10:
	add.s32 	%r151, %r151, %r10;
	setp.lt.u32 	%p17, %r151, 31;
	@%p17 bra 	$L__BB3_2;
$L__BB3_11:
	shl.b32 	%r138, %r5, 3;
	mov.u32 	%r139, sm;
	add.s32 	%r73, %r139, %r138;
	st.shared.v2.u32 	[%r73], {%r169, %r170};
	bar.sync 	0;
	mov.u32 	%r140, %ntid.y;
	mul.lo.s32 	%r173, %r3, %r140;
	setp.lt.u32 	%p18, %r173, 2;
	@%p18 bra 	$L__BB3_15;
$L__BB3_12:
	shr.u32 	%r76, %r173, 1;
	setp.ge.u32 	%p19, %r5, %r76;
	@%p19 bra 	$L__BB3_14;
	shl.b32 	%r141, %r76, 3;
	add.s32 	%r142, %r73, %r141;
	ld.shared.v2.u32 	{%r143, %r144}, [%r142];
	ld.shared.v2.u32 	{%r145, %r146}, [%r73];
	add.s32 	%r147, %r145, %r143;
	add.s32 	%r148, %r146, %r144;
	st.shared.v2.u32 	[%r73], {%r147, %r148};
$L__BB3_14:
	bar.sync 	0;
	setp.gt.u32 	%p20, %r173, 3;
	mov.u32 	%r173, %r76;
	@%p20 bra 	$L__BB3_12;
$L__BB3_15:
	setp.ne.s32 	%p21, %r5, 0;
	@%p21 bra 	$L__BB3_17;
	ld.param.u64 	%rd25, [_Z9orbOrientPKhPKiPfii_param_2];
	ld.shared.v2.u32 	{%r149, %r150}, [sm];
	cvt.rn.f32.s32 	%f1, %r150;
	cvt.rn.f32.s32 	%f2, %r149;
	abs.f32 	%f3, %f2;
	abs.f32 	%f4, %f1;
	setp.gt.f32 	%p22, %f4, %f3;
	selp.f32 	%f5, %f4, %f3, %p22;
	selp.f32 	%f6, %f3, %f4, %p22;
	div.rn.f32 	%f7, %f6, %f5;
	mul.f32 	%f8, %f7, %f7;
	fma.rn.f32 	%f9, %f8, 0f3B33710B, 0fBC807748;
	fma.rn.f32 	%f10, %f9, %f8, 0f3D2CDAB2;
	fma.rn.f32 	%f11, %f10, %f8, 0fBD992D10;
	fma.rn.f32 	%f12, %f11, %f8, 0f3DD9EA6C;
	fma.rn.f32 	%f13, %f12, %f8, 0fBE117CB1;
	fma.rn.f32 	%f14, %f13, %f8, 0f3E4CBCE0;
	fma.rn.f32 	%f15, %f14, %f8, 0fBEAAAA7D;
	mul.f32 	%f16, %f8, %f15;
	fma.rn.f32 	%f17, %f16, %f7, %f7;
	neg.f32 	%f18, %f17;
	fma.rn.f32 	%f19, 0f3F6EE581, 0f3FD774EB, %f18;
	selp.f32 	%f20, %f19, %f17, %p22;
	selp.f32 	%f21, 0f3F6EE581, 0f3FEEE581, %p22;
	selp.f32 	%f22, %f17, %f18, %p22;
	fma.rn.f32 	%f23, %f21, 0f3FD774EB, %f22;
	setp.lt.s32 	%p23, %r149, 0;
	selp.f32 	%f24, %f23, %f20, %p23;
	add.f32 	%f25, %f4, %f3;
	setp.eq.f32 	%p24, %f5, 0f00000000;
	selp.f32 	%f26, 0f40490FDB, 0f00000000, %p23;
	setp.eq.f32 	%p25, %f3, %f4;
	selp.f32 	%f27, 0f4016CBE4, 0f3F490FDB, %p23;
	selp.f32 	%f28, %f27, %f24, %p25;
	selp.f32 	%f29, %f26, %f28, %p24;
	abs.f32 	%f30, %f25;
	setp.nan.f32 	%p26, %f30, %f30;
	copysign.f32 	%f31, %f1, %f29;
	selp.f32 	%f32, %f25, %f31, %p26;
	cvta.to.global.u64 	%rd22, %rd25;
	mul.wide.u32 	%rd23, %r1, 4;
	add.s64 	%rd24, %rd22, %rd23;
	st.global.f32 	[%rd24], %f32;
$L__BB3_17:
	ret;

}


// ===== COMPILED SASS (sm_100) =====

	.target	sm_100

	.elftype	@"ET_EXEC"


//--------------------- .note.nv.tkinfo           --------------------------
	.section	.note.nv.tkinfo,"",@"SHT_NOTE"
	.sectionflags	@"SHF_NOTE_NV_TKINFO"
	.tkinfo
        /*0018*/ 	.word	0x00000002
        /*0030*/ 	.string	""
        /*0030*/ 	.string	"ptxas"
        /*0030*/ 	.string	"Cuda compilation tools, release 13.0, V13.0.88"
        /*0030*/ 	.string	"Build cuda_13.0.r13.0/compiler.36424714_0"
        /*0030*/ 	.string	"-arch sm_100 -m 64 "



//--------------------- .note.nv.cuinfo           --------------------------
	.section	.note.nv.cuinfo,"",@"SHT_NOTE"
	.sectionflags	@"SHF_NOTE_NV_CUINFO"
        /*0018*/ 	.short	0x0002
        /*001a*/ 	.short	0x0064
        /*001c*/ 	.short	0x0082
	.zero		2


//--------------------- .nv.info                  --------------------------
	.section	.nv.info,"",@"SHT_CUDA_INFO"
	.align	4


	//----- nvinfo : EIATTR_REGCOUNT
	.align		4
        /*0000*/ 	.byte	0x04, 0x2f
        /*0002*/ 	.short	(.L_6 - .L_5)
	.align		4
.L_5:
        /*0004*/ 	.word	index@(_Z10gradThreshPKhPfPhii)
        /*0008*/ 	.word	0x0000000e


	//----- nvinfo : EIATTR_FRAME_SIZE
	.align		4
.L_6:
        /*000c*/ 	.byte	0x04, 0x11
        /*000e*/ 	.short	(.L_8 - .L_7)
	.align		4
.L_7:
        /*0010*/ 	.word	index@($__internal_1_$__cuda_sm20_sqrt_rn_f32_slowpath)
        /*0014*/ 	.word	0x00000000


	//----- nvinfo : EIATTR_FRAME_SIZE
	.align		4
.L_8:
        /*0018*/ 	.byte	0x04, 0x11
        /*001a*/ 	.short	(.L_10 - .L_9)
	.align		4
.L_9:
        /*001c*/ 	.word	index@(_Z10gradThreshPKhPfPhii)
        /*0020*/ 	.word	0x00000000


	//----- nvinfo : EIATTR_REGCOUNT
	.align		4
.L_10:
        /*0024*/ 	.byte	0x04, 0x2f
        /*0026*/ 	.short	(.L_12 - .L_11)
	.align		4
.L_11:
        /*0028*/ 	.word	index@(_Z10fastKernelPKhS0_Phii)
        /*002c*/ 	.word	0x00000020


	//----- nvinfo : EIATTR_FRAME_SIZE
	.align		4
.L_12:
        /*0030*/ 	.byte	0x04, 0x11
        /*0032*/ 	.short	(.L_14 - .L_13)
	.align		4
.L_13:
        /*0034*/ 	.word	index@(_Z10fastKernelPKhS0_Phii)
        /*0038*/ 	.word	0x00000000


	//----- nvinfo : EIATTR_REGCOUNT
	.align		4
.L_14:
        /*003c*/ 	.byte	0x04, 0x2f
        /*003e*/ 	.short	(.L_16 - .L_15)
	.align		4
.L_15:
        /*0040*/ 	.word	index@(_Z13compactKernelPKhPiS1_i)
        /*0044*/ 	.word	0x0000000e


	//----- nvinfo : EIATTR_FRAME_SIZE
	.align		4
.L_16:
        /*0048*/ 	.byte	0x04, 0x11
        /*004a*/ 	.short	(.L_18 - .L_17)
	.align		4
.L_17:
        /*004c*/ 	.word	index@(_Z13compactKernelPKhPiS1_i)
        /*0050*/ 	.word	0x00000000


	//----- nvinfo : EIATTR_REGCOUNT
	.align		4
.L_18:
        /*0054*/ 	.byte	0x04, 0x2f
        /*0056*/ 	.short	(.L_20 - .L_19)
	.align		4
.L_19:
        /*0058*/ 	.word	index@(_Z9orbOrientPKhPKiPfii)
        /*005c*/ 	.word	0x00000020


	//----- nvinfo : EIATTR_FRAME_SIZE
	.align		4
.L_20:
        /*0060*/ 	.byte	0x04, 0x11
        /*0062*/ 	.short	(.L_22 - .L_21)
	.align		4
.L_21:
        /*0064*/ 	.word	index@($__internal_0_$__cuda_sm3x_div_rn_noftz_f32_slowpath)
        /*0068*/ 	.word	0x00000000


	//----- nvinfo : EIATTR_FRAME_SIZE
	.align		4
.L_22:
        /*006c*/ 	.byte	0x04, 0x11
        /*006e*/ 	.short	(.L_24 - .L_23)
	.align		4
.L_23:
        /*0070*/ 	.word	index@(_Z9orbOrientPKhPKiPfii)
        /*0074*/ 	.word	0x00000000


	//----- nvinfo : EIATTR_MIN_STACK_SIZE
	.align		4
.L_24:
        /*0078*/ 	.byte	0x04, 0x12
        /*007a*/ 	.short	(.L_26 - .L_25)
	.align		4
.L_25:
        /*007c*/ 	.word	index@(_Z9orbOrientPKhPKiPfii)
        /*0080*/ 	.word	0x00000000


	//----- nvinfo : EIATTR_MIN_STACK_SIZE
	.align		4
.L_26:
        /*0084*/ 	.byte	0x04, 0x12
        /*0086*/ 	.short	(.L_28 - .L_27)
	.align		4
.L_27:
        /*0088*/ 	.word	index@(_Z13compactKernelPKhPiS1_i)
        /*008c*/ 	.word	0x00000000


	//----- nvinfo : EIATTR_MIN_STACK_SIZE
	.align		4
.L_28:
        /*0090*/ 	.byte	0x04, 0x12
        /*0092*/ 	.short	(.L_30 - .L_29)
	.align		4
.L_29:
        /*0094*/ 	.word	index@(_Z10fastKernelPKhS0_Phii)
        /*0098*/ 	.word	0x00000000


	//----- nvinfo : EIATTR_MIN_STACK_SIZE
	.align		4
.L_30:
        /*009c*/ 	.byte	0x04, 0x12
        /*009e*/ 	.short	(.L_32 - .L_31)
	.align		4
.L_31:
        /*00a0*/ 	.word	index@(_Z10gradThreshPKhPfPhii)
        /*00a4*/ 	.word	0x00000000
.L_32:


//--------------------- .nv.compat                --------------------------
	.section	.nv.compat,"",@"SHT_CUDA_COMPAT_INFO"
	.align	4
        /*0000*/ 	.byte	0x02, 0x09, 0x00, 0x00, 0x02, 0x02, 0x01, 0x00, 0x02, 0x05, 0x05, 0x00, 0x03, 0x07, 0x01, 0x01
        /*0010*/ 	.byte	0x02, 0x03, 0x00, 0x00, 0x02, 0x06, 0x01, 0x00, 0x04, 0x0b, 0x08, 0x00, 0x01, 0x00, 0x00, 0x00
        /*0020*/ 	.byte	0x00, 0x00, 0x00, 0x00


//--------------------- .nv.info._Z9orbOrientPKhPKiPfii --------------------------
	.section	.nv.info._Z9orbOrientPKhPKiPfii,"",@"SHT_CUDA_INFO"
	.sectionflags	@""
	.align	4


	//----- nvinfo : EIATTR_CUDA_API_VERSION
	.align		4
        /*0000*/ 	.byte	0x04, 0x37
        /*0002*/ 	.short	(.L_34 - .L_33)
.L_33:
        /*0004*/ 	.word	0x00000082


	//----- nvinfo : EIATTR_KPARAM_INFO
	.align		4
.L_34:
        /*0008*/ 	.byte	0x04, 0x17
        /*000a*/ 	.short	(.L_36 - .L_35)
.L_35:
        /*000c*/ 	.word	0x00000000
        /*0010*/ 	.short	0x0004
        /*0012*/ 	.short	0x001c
        /*0014*/ 	.byte	0x00, 0xf0, 0x11, 0x00


	//----- nvinfo : EIATTR_KPARAM_INFO
	.align		4
.L_36:
        /*0018*/ 	.byte	0x04, 0x17
        /*001a*/ 	.short	(.L_38 - .L_37)
.L_37:
        /*001c*/ 	.word	0x00000000
        /*0020*/ 	.short	0x0003
        /*0022*/ 	.short	0x0018
        /*0024*/ 	.byte	0x00, 0xf0, 0x11, 0x00


	//----- nvinfo : EIATTR_KPARAM_INFO
	.align		4
.L_38:
        /*0028*/ 	.byte	0x04, 0x17
        /*002a*/ 	.short	(.L_40 - .L_39)
.L_39:
        /*002c*/ 	.word	0x00000000
        /*0030*/ 	.short	0x0002
        /*0032*/ 	.short	0x0010
        /*0034*/ 	.byte	0x00, 0xf5, 0x21, 0x00


	//----- nvinfo : EIATTR_KPARAM_INFO
	.align		4
.L_40:
        /*0038*/ 	.byte	0x04, 0x17
        /*003a*/ 	.short	(.L_42 - .L_41)
.L_41:
        /*003c*/ 	.word	0x00000000
        /*0040*/ 	.short	0x0001
        /*0042*/ 	.short	0x0008
        /*0044*/ 	.byte	0x00, 0xf5, 0x21, 0x00


	//----- nvinfo : EIATTR_KPARAM_INFO
	.align		4
.L_42:
        /*0048*/ 	.byte	0x04, 0x17
        /*004a*/ 	.short	(.L_44 - .L_43)
.L_43:
        /*004c*/ 	.word	0x00000000
        /*0050*/ 	.short	0x0000
        /*0052*/ 	.short	0x0000
        /*0054*/ 	.byte	0x00, 0xf5, 0x21, 0x00


	//----- nvinfo : EIATTR_SPARSE_MMA_MASK
	.align		4
.L_44:
        /*0058*/ 	.byte	0x03, 0x50
        /*005a*/ 	.short	0x0000


	//----- nvinfo : EIATTR_MAXREG_COUNT
	.align		4
        /*005c*/ 	.byte	0x03, 0x1b
        /*005e*/ 	.short	0x00ff


	//----- nvinfo : EIATTR_NUM_BARRIERS
	.align		4
        /*0060*/ 	.byte	0x02, 0x4c
        /*0062*/ 	.byte	0x01
	.zero		1


	//----- nvinfo : EIATTR_MERCURY_ISA_VERSION
	.align		4
        /*0064*/ 	.byte	0x03, 0x5f
        /*0066*/ 	.short	0x0101


	//----- nvinfo : EIATTR_VRC_CTA_INIT_COUNT
	.align		4
        /*0068*/ 	.byte	0x02, 0x4a
	.zero		1
	.zero		1


	//----- nvinfo : EIATTR_EXIT_INSTR_OFFSETS
	.align		4
        /*006c*/ 	.byte	0x04, 0x1c
        /*006e*/ 	.short	(.L_46 - .L_45)


	//   ....[0]....
.L_45:
        /*0070*/ 	.word	0x00000e40


	//   ....[1]....
        /*0074*/ 	.word	0x00001170


	//----- nvinfo : EIATTR_CRS_STACK_SIZE
	.align		4
.L_46:
        /*0078*/ 	.byte	0x04, 0x1e
        /*007a*/ 	.short	(.L_48 - .L_47)
.L_47:
        /*007c*/ 	.word	0x00000000


	//----- nvinfo : EIATTR_CBANK_PARAM_SIZE
	.align		4
.L_48:
        /*0080*/ 	.byte	0x03, 0x19
        /*0082*/ 	.short	0x0020


	//----- nvinfo : EIATTR_PARAM_CBANK
	.align		4
        /*0084*/ 	.byte	0x04, 0x0a
        /*0086*/ 	.short	(.L_50 - .L_49)
	.align		4
.L_49:
        /*0088*/ 	.word	index@(.nv.constant0._Z9orbOrientPKhPKiPfii)
        /*008c*/ 	.short	0x0380
        /*008e*/ 	.short	0x0020


	//----- nvinfo : EIATTR_SW_WAR
	.align		4
.L_50:
        /*0090*/ 	.byte	0x04, 0x36
        /*0092*/ 	.short	(.L_52 - .L_51)
.L_51:
        /*0094*/ 	.word	0x00000008
.L_52:


//--------------------- .nv.info._Z13compactKernelPKhPiS1_i --------------------------
	.section	.nv.info._Z13compactKernelPKhPiS1_i,"",@"SHT_CUDA_INFO"
	.sectionflags	@""
	.align	4


	//----- nvinfo : EIATTR_CUDA_API_VERSION
	.align		4
        /*0000*/ 	.byte	0x04, 0x37
        /*0002*/ 	.short	(.L_54 - .L_53)
.L_53:
        /*0004*/ 	.word	0x00000082


	//----- nvinfo : EIATTR_KPARAM_INFO
	.align		4
.L_54:
        /*0008*/ 	.byte	0x04, 0x17
        /*000a*/ 	.short	(.L_56 - .L_55)
.L_55:
        /*000c*/ 	.word	0x00000000
        /*0010*/ 	.short	0x0003
        /*0012*/ 	.short	0x0018
        /*0014*/ 	.byte	0x00, 0xf0, 0x11, 0x00


	//----- nvinfo : EIATTR_KPARAM_INFO
	.align		4
.L_56:
        /*0018*/ 	.byte	0x04, 0x17
        /*001a*/ 	.short	(.L_58 - .L_57)
.L_57:
        /*001c*/ 	.word	0x00000000
        /*0020*/ 	.short	0x0002
        /*0022*/ 	.short	0x0010
        /*0024*/ 	.byte	0x00, 0xf5, 0x21, 0x00


	//----- nvinfo : EIATTR_KPARAM_INFO
	.align		4
.L_58:
        /*0028*/ 	.byte	0x04, 0x17
        /*002a*/ 	.short	(.L_60 - .L_59)
.L_59:
        /*002c*/ 	.word	0x00000000
        /*0030*/ 	.short	0x0001
        /*0032*/ 	.short	0x0008
        /*0034*/ 	.byte	0x00, 0xf5, 0x21, 0x00


	//----- nvinfo : EIATTR_KPARAM_INFO
	.align		4
.L_60:
        /*0038*/ 	.byte	0x04, 0x17
        /*003a*/ 	.short	(.L_62 - .L_61)
.L_61:
        /*003c*/ 	.word	0x00000000
        /*0040*/ 	.short	0x0000
        /*0042*/ 	.short	0x0000
        /*0044*/ 	.byte	0x00, 0xf5, 0x21, 0x00


	//----- nvinfo : EIATTR_SPARSE_MMA_MASK
	.align		4
.L_62:
        /*0048*/ 	.byte	0x03, 0x50
        /*004a*/ 	.short	0x0000


	//----- nvinfo : EIATTR_MAXREG_COUNT
	.align		4
        /*004c*/ 	.byte	0x03, 0x1b
        /*004e*/ 	.short	0x00ff


	//----- nvinfo : EIATTR_MERCURY_ISA_VERSION
	.align		4
        /*0050*/ 	.byte	0x03, 0x5f
        /*0052*/ 	.short	0x0101


	//----- nvinfo : EIATTR_INT_WARP_WIDE_INSTR_OFFSETS
	.align		4
        /*0054*/ 	.byte	0x04, 0x31
        /*0056*/ 	.short	(.L_64 - .L_63)


	//   ....[0]....
.L_63:
        /*0058*/ 	.word	0x00000100


	//   ....[1]....
        /*005c*/ 	.word	0x000001a0


	//----- nvinfo : EIATTR_VRC_CTA_INIT_COUNT
	.align		4
.L_64:
        /*0060*/ 	.byte	0x02, 0x4a
	.zero		1
	.zero		1


	//----- nvinfo : EIATTR_EXIT_INSTR_OFFSETS
	.align		4
        /*0064*/ 	.byte	0x04, 0x1c
        /*0066*/ 	.short	(.L_66 - .L_65)


	//   ....[0]....
.L_65:
        /*0068*/ 	.word	0x00000070


	//   ....[1]....
        /*006c*/ 	.word	0x000000e0


	//   ....[2]....
        /*0070*/ 	.word	0x000001e0


	//----- nvinfo : EIATTR_CBANK_PARAM_SIZE
	.align		4
.L_66:
        /*0074*/ 	.byte	0x03, 0x19
        /*0076*/ 	.short	0x001c


	//----- nvinfo : EIATTR_PARAM_CBANK
	.align		4
        /*0078*/ 	.byte	0x04, 0x0a
        /*007a*/ 	.short	(.L_68 - .L_67)
	.align		4
.L_67:
        /*007c*/ 	.word	index@(.nv.constant0._Z13compactKernelPKhPiS1_i)
        /*0080*/ 	.short	0x0380
        /*0082*/ 	.short	0x001c


	//----- nvinfo : EIATTR_SW_WAR
	.align		4
.L_68:
        /*0084*/ 	.byte	0x04, 0x36
        /*0086*/ 	.short	(.L_70 - .L_69)
.L_69:
        /*0088*/ 	.word	0x00000008
.L_70:


//--------------------- .nv.info._Z10fastKernelPKhS0_Phii --------------------------
	.section	.nv.info._Z10fastKernelPKhS0_Phii,"",@"SHT_CUDA_INFO"
	.sectionflags	@""
	.align	4


	//----- nvinfo : EIATTR_CUDA_API_VERSION
	.align		4
        /*0000*/ 	.byte	0x04, 0x37
        /*0002*/ 	.short	(.L_72 - .L_71)
.L_71:
        /*0004*/ 	.word	0x00000082


	//----- nvinfo : EIATTR_KPARAM_INFO
	.align		4
.L_72:
        /*0008*/ 	.byte	0x04, 0x17
        /*000a*/ 	.short	(.L_74 - .L_73)
.L_73:
        /*000c*/ 	.word	0x00000000
        /*0010*/ 	.short	0x0004
        /*0012*/ 	.short	0x001c
        /*0014*/ 	.byte	0x00, 0xf0, 0x11, 0x00


	//----- nvinfo : EIATTR_KPARAM_INFO
	.align		4
.L_74:
        /*0018*/ 	.byte	0x04, 0x17
        /*001a*/ 	.short	(.L_76 - .L_75)
.L_75:
        /*001c*/ 	.word	0x00000000
        /*0020*/ 	.short	0x0003
        /*0022*/ 	.short	0x0018
        /*0024*/ 	.byte	0x00, 0xf0, 0x11, 0x00


	//----- nvinfo : EIATTR_KPARAM_INFO
	.align		4
.L_76:
        /*0028*/ 	.byte	0x04, 0x17
        /*002a*/ 	.short	(.L_78 - .L_77)
.L_77:
        /*002c*/ 	.word	0x00000000
        /*0030*/ 	.short	0x0002
        /*0032*/ 	.short	0x0010
        /*0034*/ 	.byte	0x00, 0xf5, 0x21, 0x00


	//----- nvinfo : EIATTR_KPARAM_INFO
	.align		4
.L_78:
        /*0038*/ 	.byte	0x04, 0x17
        /*003a*/ 	.short	(.L_80 - .L_79)
.L_79:
        /*003c*/ 	.word	0x00000000
        /*0040*/ 	.short	0x0001
        /*0042*/ 	.short	0x0008
        /*0044*/ 	.byte	0x00, 0xf5, 0x21, 0x00


	//----- nvinfo : EIATTR_KPARAM_INFO
	.align		4
.L_80:
        /*0048*/ 	.byte	0x04, 0x17
        /*004a*/ 	.short	(.L_82 - .L_81)
.L_81:
        /*004c*/ 	.word	0x00000000
        /*0050*/ 	.short	0x0000
        /*0052*/ 	.short	0x0000
        /*0054*/ 	.byte	0x00, 0xf5, 0x21, 0x00


	//----- nvinfo : EIATTR_SPARSE_MMA_MASK
	.align		4
.L_82:
        /*0058*/ 	.byte	0x03, 0x50
        /*005a*/ 	.short	0x0000


	//----- nvinfo : EIATTR_MAXREG_COUNT
	.align		4
        /*005c*/ 	.byte	0x03, 0x1b
        /*005e*/ 	.short	0x00ff


	//----- nvinfo : EIATTR_MERCURY_ISA_VERSION
	.align		4
        /*0060*/ 	.byte	0x03, 0x5f
        /*0062*/ 	.short	0x0101


	//----- nvinfo : EIATTR_VRC_CTA_INIT_COUNT
	.align		4
        /*0064*/ 	.byte	0x02, 0x4a
	.zero		1
	.zero		1


	//----- nvinfo : EIATTR_EXIT_INSTR_OFFSETS
	.align		4
        /*0068*/ 	.byte	0x04, 0x1c
        /*006a*/ 	.short	(.L_84 - .L_83)


	//   ....[0]....
.L_83:
        /*006c*/ 	.word	0x00000100


	//   ....[1]....
        /*0070*/ 	.word	0x00000160


	//   ....[2]....
        /*0074*/ 	.word	0x00001b00


	//----- nvinfo : EIATTR_CRS_STACK_SIZE
	.align		4
.L_84:
        /*0078*/ 	.byte	0x04, 0x1e
        /*007a*/ 	.short	(.L_86 - .L_85)
.L_85:
        /*007c*/ 	.word	0x00000000


	//----- nvinfo : EIATTR_CBANK_PARAM_SIZE
	.align		4
.L_86:
        /*0080*/ 	.byte	0x03, 0x19
        /*0082*/ 	.short	0x0020


	//----- nvinfo : EIATTR_PARAM_CBANK
	.align		4
        /*0084*/ 	.byte	0x04, 0x0a
        /*0086*/ 	.short	(.L_88 - .L_87)
	.align		4
.L_87:
        /*0088*/ 	.word	index@(.nv.constant0._Z10fastKernelPKhS0_Phii)
        /*008c*/ 	.short	0x0380
        /*008e*/ 	.short	0x0020


	//----- nvinfo : EIATTR_SW_WAR
	.align		4
.L_88:
        /*0090*/ 	.byte	0x04, 0x36
        /*0092*/ 	.short	(.L_90 - .L_89)
.L_89:
        /*0094*/ 	.word	0x00000008
.L_90:


//--------------------- .nv.info._Z10gradThreshPKhPfPhii --------------------------
	.section	.nv.info._Z10gradThreshPKhPfPhii,"",@"SHT_CUDA_INFO"
	.sectionflags	@""
	.align	4


	//----- nvinfo : EIATTR_CUDA_API_VERSION
	.align		4
        /*0000*/ 	.byte	0x04, 0x37
        /*0002*/ 	.short	(.L_92 - .L_91)
.L_91:
        /*0004*/ 	.word	0x00000082


	//----- nvinfo : EIATTR_KPARAM_INFO
	.align		4
.L_92:
        /*0008*/ 	.byte	0x04, 0x17
        /*000a*/ 	.short	(.L_94 - .L_93)
.L_93:
        /*000c*/ 	.word	0x00000000
        /*0010*/ 	.short	0x0004
        /*0012*/ 	.short	0x001c
        /*0014*/ 	.byte	0x00, 0xf0, 0x11, 0x00


	//----- nvinfo : EIATTR_KPARAM_INFO
	.align		4
.L_94:
        /*0018*/ 	.byte	0x04, 0x17
        /*001a*/ 	.short	(.L_96 - .L_95)
.L_95:
        /*001c*/ 	.word	0x00000000
        /*0020*/ 	.short	0x0003
        /*0022*/ 	.short	0x0018
        /*0024*/ 	.byte	0x00, 0xf0, 0x11, 0x00


	//----- nvinfo : EIATTR_KPARAM_INFO
	.align		4
.L_96:
        /*0028*/ 	.byte	0x04, 0x17
        /*002a*/ 	.short	(.L_98 - .L_97)
.L_97:
        /*002c*/ 	.word	0x00000000
        /*0030*/ 	.short	0x0002
        /*0032*/ 	.short	0x0010
        /*0034*/ 	.byte	0x00, 0xf5, 0x21, 0x00


	//----- nvinfo : EIATTR_KPARAM_INFO
	.align		4
.L_98:
        /*0038*/ 	.byte	0x04, 0x17
        /*003a*/ 	.short	(.L_100 - .L_99)
.L_99:
        /*003c*/ 	.word	0x00000000
        /*0040*/ 	.short	0x0001
        /*0042*/ 	.short	0x0008
        /*0044*/ 	.byte	0x00, 0xf5, 0x21, 0x00


	//----- nvinfo : EIATTR_KPARAM_INFO
	.align		4
.L_100:
        /*0048*/ 	.byte	0x04, 0x17
        /*004a*/ 	.short	(.L_102 - .L_101)
.L_101:
        /*004c*/ 	.word	0x00000000
        /*0050*/ 	.short	0x0000
        /*0052*/ 	.short	0x0000
        /*0054*/ 	.byte	0x00, 0xf5, 0x21, 0x00


	//----- nvinfo : EIATTR_SPARSE_MMA_MASK
	.align		4
.L_102:
        /*0058*/ 	.byte	0x03, 0x50
        /*005a*/ 	.short	0x0000


	//----- nvinfo : EIATTR_MAXREG_COUNT
	.align		4
        /*005c*/ 	.byte	0x03, 0x1b
        /*005e*/ 	.short	0x00ff


	//----- nvinfo : EIATTR_MERCURY_ISA_VERSION
	.align		4
        /*0060*/ 	.byte	0x03, 0x5f
        /*0062*/ 	.short	0x0101


	//----- nvinfo : EIATTR_VRC_CTA_INIT_COUNT
	.align		4
        /*0064*/ 	.byte	0x02, 0x4a
	.zero		1
	.zero		1


	//----- nvinfo : EIATTR_EXIT_INSTR_OFFSETS
	.align		4
        /*0068*/ 	.byte	0x04, 0x1c
        /*006a*/ 	.short	(.L_104 - .L_103)


	//   ....[0]....
.L_103:
        /*006c*/ 	.word	0x000000e0


	//   ....[1]....
        /*0070*/ 	.word	0x000003b0


	//----- nvinfo : EIATTR_CRS_STACK_SIZE
	.align		4
.L_104:
        /*0074*/ 	.byte	0x04, 0x1e
        /*0076*/ 	.short	(.L_106 - .L_105)
.L_105:
        /*0078*/ 	.word	0x00000000


	//----- nvinfo : EIATTR_CBANK_PARAM_SIZE
	.align		4
.L_106:
        /*007c*/ 	.byte	0x03, 0x19
        /*007e*/ 	.short	0x0020


	//----- nvinfo : EIATTR_PARAM_CBANK
	.align		4
        /*0080*/ 	.byte	0x04, 0x0a
        /*0082*/ 	.short	(.L_108 - .L_107)
	.align		4
.L_107:
        /*0084*/ 	.word	index@(.nv.constant0._Z10gradThreshPKhPfPhii)
        /*0088*/ 	.short	0x0380
        /*008a*/ 	.short	0x0020


	//----- nvinfo : EIATTR_SW_WAR
	.align		4
.L_108:
        /*008c*/ 	.byte	0x04, 0x36
        /*008e*/ 	.short	(.L_110 - .L_109)
.L_109:
        /*0090*/ 	.word	0x00000008
.L_110:


//--------------------- .nv.callgraph             --------------------------
	.section	.nv.callgraph,"",@"SHT_CUDA_CALLGRAPH"
	.align	4
	.sectionentsize	8
	.align		4
        /*0000*/ 	.word	0x00000000
	.align		4
        /*0004*/ 	.word	0xffffffff
	.align		4
        /*0008*/ 	.word	0x00000000
	.align		4
        /*000c*/ 	.word	0xfffffffe
	.align		4
        /*0010*/ 	.word	0x00000000
	.align		4
        /*0014*/ 	.word	0xfffffffd
	.align		4
        /*0018*/ 	.word	0x00000000
	.align		4
        /*001c*/ 	.word	0xfffffffc


//--------------------- .nv.constant3             --------------------------
	.section	.nv.constant3,"a",@progbits
	.align	4
.nv.constant3:
	.type		d_w0,@object
	.size		d_w0,(d_w1 - d_w0)
d_w0:
	.zero		4
	.type		d_w1,@object
	.size		d_w1,(d_cx - d_w1)
d_w1:
	.zero		4
	.type		d_cx,@object
	.size		d_cx,(d_cy - d_cx)
d_cx:
	.zero		16
	.type		d_cy,@object
	.size		d_cy,(d_mask9 - d_cy)
d_cy:
	.zero		16
	.type		d_mask9,@object
	.size		d_mask9,(.L_4 - d_mask9)
d_mask9:
	.zero		32
.L_4:


//--------------------- .text._Z9orbOrientPKhPKiPfii --------------------------
	.section	.text._Z9orbOrientPKhPKiPfii,"ax",@progbits
	.align	128
        .global         _Z9orbOrientPKhPKiPfii
        .type           _Z9orbOrientPKhPKiPfii,@function
        .size           _Z9orbOrientPKhPKiPfii,(.L_x_30 - _Z9orbOrientPKhPKiPfii)
        .other          _Z9orbOrientPKhPKiPfii,@"STO_CUDA_ENTRY STV_DEFAULT"
_Z9orbOrientPKhPKiPfii:
.text._Z9orbOrientPKhPKiPfii:
[----:B------:R-:W-:Y:S01]  /*0000*/  LDC R1, c[0x0][0x37c] ;  /* 0x0000df00ff017b82 */ /* 0x000fe20000000800 */
[----:B------:R-:W0:Y:S07]  /*0010*/  S2R R12, SR_CTAID.X ;  /* 0x00000000000c7919 */ /* 0x000e2e0000002500 */
[----:B------:R-:W0:Y:S01]  /*0020*/  LDC.64 R2, c[0x0][0x388] ;  /* 0x0000e200ff027b82 */ /* 0x000e220000000a00 */
[----:B------:R-:W1:Y:S07]  /*0030*/  LDCU.64 UR6, c[0x0][0x358] ;  /* 0x00006b00ff0677ac */ /* 0x000e6e0008000a00 */
[----:B------:R-:W2:Y:S01]  /*0040*/  LDC R7, c[0x0][0x398] ;  /* 0x0000e600ff077b82 */ /* 0x000ea20000000800 */
[----:B0-----:R-:W-:-:S06]  /*0050*/  IMAD.WIDE.U32 R2, R12, 0x4, R2 ;  /* 0x000000040c027825 */ /* 0x001fcc00078e0002 */
[----:B-1----:R0:W3:Y:S01]  /*0060*/  LDG.E R2, desc[UR6][R2.64] ;  /* 0x0000000602027981 */ /* 0x0020e2000c1e1900 */
[----:B--2---:R-:W-:Y:S01]  /*0070*/  IABS R0, R7 ;  /* 0x0000000700007213 */ /* 0x004fe20000000000 */
[----:B------:R-:W1:Y:S01]  /*0080*/  LDC R10, c[0x0][0x360] ;  /* 0x0000d800ff0a7b82 */ /* 0x000e620000000800 */
[----:B------:R-:W-:Y:S01]  /*0090*/  BSSY.RECONVERGENT B0, `(.L_x_0) ;  /* 0x00000c0000007945 */ /* 0x000fe20003800200 */
[----:B------:R-:W2:Y:S01]  /*00a0*/  S2R R13, SR_TID.Y ;  /* 0x00000000000d7919 */ /* 0x000ea20000002200 */
[----:B------:R-:W4:Y:S01]  /*00b0*/  I2F.RP R6, R0 ;  /* 0x0000000000067306 */ /* 0x000f220000209400 */
[----:B------:R-:W-:Y:S01]  /*00c0*/  CS2R R14, SRZ ;  /* 0x00000000000e7805 */ /* 0x000fe2000001ff00 */
[----:B------:R-:W0:Y:S06]  /*00d0*/  S2R R11, SR_TID.X ;  /* 0x00000000000b7919 */ /* 0x000e2c0000002100 */
[----:B----4-:R-:W4:Y:S01]  /*00e0*/  MUFU.RCP R6, R6 ;  /* 0x0000000600067308 */ /* 0x010f220000001000 */
[----:B--2---:R-:W-:Y:S01]  /*00f0*/  ISETP.GT.U32.AND P3, PT, R13, 0x1e, PT ;  /* 0x0000001e0d00780c */ /* 0x004fe20003f64070 */
[----:B----4-:R-:W-:-:S06]  /*0100*/  VIADD R4, R6, 0xffffffe ;  /* 0x0ffffffe06047836 */ /* 0x010fcc0000000000 */
[----:B------:R2:W4:Y:S02]  /*0110*/  F2I.FTZ.U32.TRUNC.NTZ R5, R4 ;  /* 0x0000000400057305 */ /* 0x000524000021f000 */
[----:B--2---:R-:W-:Y:S02]  /*0120*/  IMAD.MOV.U32 R4, RZ, RZ, RZ ;  /* 0x000000ffff047224 */ /* 0x004fe400078e00ff */
[----:B----4-:R-:W-:-:S04]  /*0130*/  IMAD.MOV R9, RZ, RZ, -R5 ;  /* 0x000000ffff097224 */ /* 0x010fc800078e0a05 */
[----:B------:R-:W-:-:S04]  /*0140*/  IMAD R9, R9, R0, RZ ;  /* 0x0000000009097224 */ /* 0x000fc800078e02ff */
[----:B0-----:R-:W-:Y:S01]  /*0150*/  IMAD.HI.U32 R3, R5, R9, R4 ;  /* 0x0000000905037227 */ /* 0x001fe200078e0004 */
[----:B---3--:R-:W-:Y:S02]  /*0160*/  IABS R17, R2 ;  /* 0x0000000200117213 */ /* 0x008fe40000000000 */
[----:B------:R-:W-:-:S03]  /*0170*/  ISETP.GE.AND P2, PT, R2, RZ, PT ;  /* 0x000000ff0200720c */ /* 0x000fc60003f46270 */
[----:B------:R-:W-:-:S04]  /*0180*/  IMAD.HI.U32 R3, R3, R17, RZ ;  /* 0x0000001103037227 */ /* 0x000fc800078e00ff */
[----:B------:R-:W-:-:S04]  /*0190*/  IMAD.MOV R5, RZ, RZ, -R3 ;  /* 0x000000ffff057224 */ /* 0x000fc800078e0a03 */
[----:B------:R-:W-:-:S05]  /*01a0*/  IMAD R17, R0, R5, R17 ;  /* 0x0000000500117224 */ /* 0x000fca00078e0211 */
[----:B------:R-:W-:-:S13]  /*01b0*/  ISETP.GT.U32.AND P0, PT, R0, R17, PT ;  /* 0x000000110000720c */ /* 0x000fda0003f04070 */
[----:B------:R-:W-:-:S04]  /*01c0*/  @!P0 IMAD.IADD R17, R17, 0x1, -R0 ;  /* 0x0000000111118824 */ /* 0x000fc800078e0a00 */
[----:B------:R-:W-:Y:S01]  /*01d0*/  IMAD.IADD R4, R17, 0x1, -R0 ;  /* 0x0000000111047824 */ /* 0x000fe200078e0a00 */
[----:B------:R-:W-:-:S04]  /*01e0*/  ISETP.GT.U32.AND P1, PT, R0, R17, PT ;  /* 0x000000110000720c */ /* 0x000fc80003f24070 */
[----:B------:R-:W-:-:S05]  /*01f0*/  SEL R4, R4, R17, !P1 ;  /* 0x0000001104047207 */ /* 0x000fca0004800000 */
[----:B------:R-:W-:Y:S01]  /*0200*/  @!P2 IMAD.MOV R4, RZ, RZ, -R4 ;  /* 0x000000ffff04a224 */ /* 0x000fe200078e0a04 */
[----:B-1----:R-:W-:Y:S06]  /*0210*/  @P3 BRA `(.L_x_1) ;  /* 0x00000008009c3947 */ /* 0x002fec0003800000 */
[----:B------:R-:W0:Y:S01]  /*0220*/  I2F.U32.RP R15, R10 ;  /* 0x0000000a000f7306 */ /* 0x000e220000209000 */
[----:B------:R-:W-:Y:S01]  /*0230*/  IMAD.IADD R6, R10, 0x1, R11 ;  /* 0x000000010a067824 */ /* 0x000fe200078e020b */
[----:B------:R-:W-:Y:S01]  /*0240*/  ISETP.GE.U32.AND P5, PT, R17, R0, PT ;  /* 0x000000001100720c */ /* 0x000fe20003fa6070 */
[----:B------:R-:W-:Y:S01]  /*0250*/  @!P0 VIADD R3, R3, 0x1 ;  /* 0x0000000103038836 */ /* 0x000fe20000000000 */
[----:B------:R-:W1:Y:S01]  /*0260*/  LDC R0, c[0x0][0x39c] ;  /* 0x0000e700ff007b82 */ /* 0x000e620000000800 */
[----:B------:R-:W-:Y:S02]  /*0270*/  LOP3.LUT R2, R2, R7, RZ, 0x3c, !PT ;  /* 0x0000000702027212 */ /* 0x000fe400078e3cff */
[C---:B------:R-:W-:Y:S02]  /*0280*/  ISETP.GE.U32.AND P1, PT, R6.reuse, 0x1f, PT ;  /* 0x0000001f0600780c */ /* 0x040fe40003f26070 */
[----:B------:R-:W-:Y:S02]  /*0290*/  VIMNMX.U32 R14, PT, PT, R6, 0x1f, !PT ;  /* 0x0000001f060e7848 */ /* 0x000fe40007fe0000 */
[----:B------:R-:W-:-:S02]  /*02a0*/  SEL R5, RZ, 0x1, P1 ;  /* 0x00000001ff057807 */ /* 0x000fc40000800000 */
[----:B------:R-:W-:Y:S01]  /*02b0*/  ISETP.NE.AND P1, PT, R7, RZ, PT ;  /* 0x000000ff0700720c */ /* 0x000fe20003f25270 */
[----:B0-----:R-:W0:Y:S01]  /*02c0*/  MUFU.RCP R15, R15 ;  /* 0x0000000f000f7308 */ /* 0x001e220000001000 */
[----:B------:R-:W-:Y:S01]  /*02d0*/  ISETP.GE.AND P6, PT, R2, RZ, PT ;  /* 0x000000ff0200720c */ /* 0x000fe20003fc6270 */
[----:B------:R-:W-:Y:S01]  /*02e0*/  @P5 VIADD R3, R3, 0x1 ;  /* 0x0000000103035836 */ /* 0x000fe20000000000 */
[----:B------:R-:W-:Y:S01]  /*02f0*/  ISETP.NE.U32.AND P4, PT, R10, RZ, PT ;  /* 0x000000ff0a00720c */ /* 0x000fe20003f85070 */
[----:B0-----:R-:W-:Y:S01]  /*0300*/  VIADD R8, R15, 0xffffffe ;  /* 0x0ffffffe0f087836 */ /* 0x001fe20000000000 */
[----:B------:R-:W-:Y:S01]  /*0310*/  LOP3.LUT R15, RZ, R7, RZ, 0x33, !PT ;  /* 0x00000007ff0f7212 */ /* 0x000fe200078e33ff */
[----:B------:R-:W-:Y:S02]  /*0320*/  VIADD R7, R7, 0xffffffff ;  /* 0xffffffff07077836 */ /* 0x000fe40000000000 */
[----:B------:R0:W2:Y:S02]  /*0330*/  F2I.FTZ.U32.TRUNC.NTZ R9, R8 ;  /* 0x0000000800097305 */ /* 0x0000a4000021f000 */
[----:B0-----:R-:W-:-:S02]  /*0340*/  HFMA2 R8, -RZ, RZ, 0, 0 ;  /* 0x00000000ff087431 */ /* 0x001fc400000001ff */
[----:B--2---:R-:W-:-:S04]  /*0350*/  IMAD.MOV R19, RZ, RZ, -R9 ;  /* 0x000000ffff137224 */ /* 0x004fc800078e0a09 */
[----:B------:R-:W-:-:S04]  /*0360*/  IMAD R19, R19, R10, RZ ;  /* 0x0000000a13137224 */ /* 0x000fc800078e02ff */
[----:B------:R-:W-:Y:S01]  /*0370*/  IMAD.HI.U32 R16, R9, R19, R8 ;  /* 0x0000001309107227 */ /* 0x000fe200078e0008 */
[----:B------:R-:W-:Y:S01]  /*0380*/  IADD3 R9, PT, PT, R14, -R6, -R5 ;  /* 0x800000060e097210 */ /* 0x000fe20007ffe805 */
[----:B------:R-:W0:Y:S04]  /*0390*/  LDC R8, c[0x0][0x364] ;  /* 0x0000d900ff087b82 */ /* 0x000e280000000800 */
[----:B------:R-:W-:-:S04]  /*03a0*/  IMAD.HI.U32 R16, R16, R9, RZ ;  /* 0x0000000910107227 */ /* 0x000fc800078e00ff */
[----:B------:R-:W-:-:S04]  /*03b0*/  IMAD.MOV R6, RZ, RZ, -R16 ;  /* 0x000000ffff067224 */ /* 0x000fc800078e0a10 */
[----:B------:R-:W-:Y:S02]  /*03c0*/  IMAD R9, R10, R6, R9 ;  /* 0x000000060a097224 */ /* 0x000fe400078e0209 */
[----:B------:R-:W-:-:S03]  /*03d0*/  IMAD.MOV.U32 R6, RZ, RZ, R3 ;  /* 0x000000ffff067224 */ /* 0x000fc600078e0003 */
[----:B------:R-:W-:Y:S01]  /*03e0*/  ISETP.GE.U32.AND P2, PT, R9, R10, PT ;  /* 0x0000000a0900720c */ /* 0x000fe20003f46070 */
[----:B------:R-:W-:-:S05]  /*03f0*/  @!P6 IMAD.MOV R6, RZ, RZ, -R6 ;  /* 0x000000ffff06e224 */ /* 0x000fca00078e0a06 */
[----:B------:R-:W-:-:S07]  /*0400*/  SEL R6, R15, R6, !P1 ;  /* 0x000000060f067207 */ /* 0x000fce0004800000 */
[----:B------:R-:W-:Y:S02]  /*0410*/  @P2 IMAD.IADD R9, R9, 0x1, -R10 ;  /* 0x0000000109092824 */ /* 0x000fe400078e0a0a */
[----:B------:R-:W-:-:S03]  /*0420*/  @P2 VIADD R16, R16, 0x1 ;  /* 0x0000000110102836 */ /* 0x000fc60000000000 */
[----:B------:R-:W-:Y:S02]  /*0430*/  ISETP.GE.U32.AND P3, PT, R9, R10, PT ;  /* 0x0000000a0900720c */ /* 0x000fe40003f66070 */
[----:B------:R-:W-:Y:S02]  /*0440*/  SEL R9, R15, R4, !P1 ;  /* 0x000000040f097207 */ /* 0x000fe40004800000 */
[----:B------:R-:W-:Y:S01]  /*0450*/  CS2R R14, SRZ ;  /* 0x00000000000e7805 */ /* 0x000fe2000001ff00 */
[----:B-1----:R-:W-:Y:S02]  /*0460*/  VIADD R4, R0, 0xffffffff ;  /* 0xffffffff00047836 */ /* 0x002fe40000000000 */
[----:B------:R-:W-:-:S04]  /*0470*/  IMAD.IADD R17, R9, 0x1, R11 ;  /* 0x0000000109117824 */ /* 0x000fc800078e020b */
[C-C-:B------:R-:W-:Y:S02]  /*0480*/  IMAD.IADD R3, R17.reuse, 0x1, R10.reuse ;  /* 0x0000000111037824 */ /* 0x140fe400078e020a */
[----:B------:R-:W-:Y:S01]  /*0490*/  VIADD R17, R17, 0xfffffff1 ;  /* 0xfffffff111117836 */ /* 0x000fe20000000000 */
[----:B------:R-:W-:Y:S01]  /*04a0*/  @P3 IADD3 R16, PT, PT, R16, 0x1, RZ ;  /* 0x0000000110103810 */ /* 0x000fe20007ffe0ff */
[--C-:B------:R-:W-:Y:S01]  /*04b0*/  IMAD.IADD R3, R3, 0x1, R10.reuse ;  /* 0x0000000103037824 */ /* 0x100fe200078e020a */
[----:B------:R-:W-:Y:S01]  /*04c0*/  @!P4 LOP3.LUT R16, RZ, R10, RZ, 0x33, !PT ;  /* 0x0000000aff10c212 */ /* 0x000fe200078e33ff */
[----:B------:R-:W-:-:S03]  /*04d0*/  IMAD.IADD R17, R17, 0x1, R10 ;  /* 0x0000000111117824 */ /* 0x000fc600078e020a */
[----:B------:R-:W-:Y:S01]  /*04e0*/  ISETP.GE.AND P0, PT, R3, 0xf, PT ;  /* 0x0000000f0300780c */ /* 0x000fe20003f06270 */
[----:B------:R-:W-:Y:S01]  /*04f0*/  IMAD.IADD R5, R5, 0x1, R16 ;  /* 0x0000000105057824 */ /* 0x000fe200078e0210 */
[----:B------:R-:W-:-:S04]  /*0500*/  VIADDMNMX R3, R17, R10, R7, PT ;  /* 0x0000000a11037246 */ /* 0x000fc80003800107 */
[----:B0-----:R-:W-:-:S07]  /*0510*/  SEL R3, R3, RZ, P0 ;  /* 0x000000ff03037207 */ /* 0x001fce0000000000 */
.L_x_7:
[----:B------:R-:W-:Y:S01]  /*0520*/  ISETP.GT.U32.AND P0, PT, R11, 0x1e, PT ;  /* 0x0000001e0b00780c */ /* 0x000fe20003f04070 */
[----:B------:R-:W-:-:S12]  /*0530*/  BSSY.RECONVERGENT B1, `(.L_x_2) ;  /* 0x0000072000017945 */ /* 0x000fd80003800200 */
[----:B------:R-:W-:Y:S05]  /*0540*/  @P0 BRA `(.L_x_3) ;  /* 0x0000000400c00947 */ /* 0x000fea0003800000 */
[C---:B------:R-:W-:Y:S01]  /*0550*/  LOP3.LUT R22, R5.reuse, 0x3, RZ, 0xc0, !PT ;  /* 0x0000000305167812 */ /* 0x040fe200078ec0ff */
[----:B------:R-:W-:Y:S01]  /*0560*/  IMAD.IADD R17, R6, 0x1, R13 ;  /* 0x0000000106117824 */ /* 0x000fe200078e020d */
[----:B------:R-:W-:Y:S01]  /*0570*/  BSSY.RECONVERGENT B2, `(.L_x_4) ;  /* 0x0000030000027945 */ /* 0x000fe20003800200 */
[----:B------:R-:W-:Y:S01]  /*0580*/  ISETP.GE.U32.AND P0, PT, R5, 0x3, PT ;  /* 0x000000030500780c */ /* 0x000fe20003f06070 */
[----:B------:R-:W-:Y:S01]  /*0590*/  VIADD R2, R13, 0xfffffff1 ;  /* 0xfffffff10d027836 */ /* 0x000fe20000000000 */
[----:B------:R-:W-:Y:S01]  /*05a0*/  ISETP.NE.AND P2, PT, R22, 0x3, PT ;  /* 0x000000031600780c */ /* 0x000fe20003f45270 */
[----:B------:R-:W-:Y:S01]  /*05b0*/  IMAD.MOV.U32 R23, RZ, RZ, R11 ;  /* 0x000000ffff177224 */ /* 0x000fe200078e000b */
[C---:B------:R-:W-:Y:S02]  /*05c0*/  ISETP.GE.AND P1, PT, R17.reuse, 0xf, PT ;  /* 0x0000000f1100780c */ /* 0x040fe40003f26270 */
[----:B------:R-:W-:-:S04]  /*05d0*/  VIADDMNMX R0, R17, 0xfffffff1, R4, PT ;  /* 0xfffffff111007846 */ /* 0x000fc80003800104 */
[----:B------:R-:W-:-:S05]  /*05e0*/  SEL R0, R0, RZ, P1 ;  /* 0x000000ff00007207 */ /* 0x000fca0000800000 */
[----:B------:R-:W-:Y:S05]  /*05f0*/  @!P2 BRA `(.L_x_5) ;  /* 0x00000000009ca947 */ /* 0x000fea0003800000 */
[----:B------:R-:W0:Y:S01]  /*0600*/  LDC R25, c[0x0][0x398] ;  /* 0x0000e600ff197b82 */ /* 0x000e220000000800 */
[----:B------:R-:W-:-:S04]  /*0610*/  IADD3 R27, PT, PT, R9, R11, RZ ;  /* 0x0000000b091b7210 */ /* 0x000fc80007ffe0ff */
[C---:B------:R-:W-:Y:S01]  /*0620*/  ISETP.GE.AND P1, PT, R27.reuse, 0xf, PT ;  /* 0x0000000f1b00780c */ /* 0x040fe20003f26270 */
[----:B------:R-:W-:Y:S02]  /*0630*/  VIADD R20, R27, 0xfffffff1 ;  /* 0xfffffff11b147836 */ /* 0x000fe40000000000 */
[----:B------:R-:W1:Y:S03]  /*0640*/  LDC.64 R16, c[0x0][0x380] ;  /* 0x0000e000ff107b82 */ /* 0x000e660000000a00 */
[----:B------:R-:W-:-:S04]  /*0650*/  VIMNMX R18, PT, PT, R7, R20, PT ;  /* 0x0000001407127248 */ /* 0x000fc80003fe0100 */
[----:B------:R-:W-:-:S05]  /*0660*/  SEL R18, R18, RZ, P1 ;  /* 0x000000ff12127207 */ /* 0x000fca0000800000 */
[----:B0-----:R-:W-:-:S05]  /*0670*/  IMAD R19, R0, R25, R18 ;  /* 0x0000001900137224 */ /* 0x001fca00078e0212 */
[----:B-1----:R-:W-:-:S04]  /*0680*/  IADD3 R18, P1, PT, R19, R16, RZ ;  /* 0x0000001013127210 */ /* 0x002fc80007f3e0ff */
[----:B------:R-:W-:-:S05]  /*0690*/  LEA.HI.X.SX32 R19, R19, R17, 0x1, P1 ;  /* 0x0000001113137211 */ /* 0x000fca00008f0eff */
[----:B------:R-:W2:Y:S01]  /*06a0*/  LDG.E.U8 R18, desc[UR6][R18.64] ;  /* 0x0000000612127981 */ /* 0x000ea2000c1e1100 */
[----:B------:R-:W-:Y:S01]  /*06b0*/  ISETP.NE.AND P1, PT, R22, RZ, PT ;  /* 0x000000ff1600720c */ /* 0x000fe20003f25270 */
[----:B------:R-:W-:Y:S02]  /*06c0*/  VIADD R21, R11, 0xfffffff1 ;  /* 0xfffffff10b157836 */ /* 0x000fe40000000000 */
[----:B------:R-:W-:Y:S02]  /*06d0*/  IMAD.IADD R23, R10, 0x1, R11 ;  /* 0x000000010a177824 */ /* 0x000fe400078e020b */
[-C--:B--2---:R-:W-:Y:S02]  /*06e0*/  IMAD R14, R21, R18.reuse, R14 ;  /* 0x00000012150e7224 */ /* 0x084fe400078e020e */
[----:B------:R-:W-:-:S06]  /*06f0*/  IMAD R15, R2, R18, R15 ;  /* 0x00000012020f7224 */ /* 0x000fcc00078e020f */
[----:B------:R-:W-:Y:S05]  /*0700*/  @!P1 BRA `(.L_x_5) ;  /* 0x0000000000589947 */ /* 0x000fea0003800000 */
[--C-:B------:R-:W-:Y:S01]  /*0710*/  IMAD.IADD R27, R27, 0x1, R10.reuse ;  /* 0x000000011b1b7824 */ /* 0x100fe200078e020a */
[----:B------:R-:W-:Y:S01]  /*0720*/  ISETP.NE.AND P1, PT, R22, 0x1, PT ;  /* 0x000000011600780c */ /* 0x000fe20003f25270 */
[----:B------:R-:W-:-:S03]  /*0730*/  IMAD.IADD R20, R20, 0x1, R10 ;  /* 0x0000000114147824 */ /* 0x000fc600078e020a */
[----:B------:R-:W-:Y:S02]  /*0740*/  ISETP.GE.AND P2, PT, R27, 0xf, PT ;  /* 0x0000000f1b00780c */ /* 0x000fe40003f46270 */
[----:B------:R-:W-:-:S04]  /*0750*/  VIMNMX R20, PT, PT, R7, R20, PT ;  /* 0x0000001407147248 */ /* 0x000fc80003fe0100 */
[----:B------:R-:W-:-:S05]  /*0760*/  SEL R19, R20, RZ, P2 ;  /* 0x000000ff14137207 */ /* 0x000fca0001000000 */
[CC--:B------:R-:W-:Y:S02]  /*0770*/  IMAD R19, R0.reuse, R25.reuse, R19 ;  /* 0x0000001900137224 */ /* 0x0c0fe400078e0213 */
[----:B------:R-:W-:-:S03]  /*0780*/  @P1 IMAD R25, R0, R25, R3 ;  /* 0x0000001900191224 */ /* 0x000fc600078e0203 */
[-C--:B------:R-:W-:Y:S02]  /*0790*/  IADD3 R18, P2, PT, R19, R16.reuse, RZ ;  /* 0x0000001013127210 */ /* 0x080fe40007f5e0ff */
[----:B------:R-:W-:Y:S02]  /*07a0*/  @P1 IADD3 R16, P3, PT, R25, R16, RZ ;  /* 0x0000001019101210 */ /* 0x000fe40007f7e0ff */
[-C--:B------:R-:W-:Y:S02]  /*07b0*/  LEA.HI.X.SX32 R19, R19, R17.reuse, 0x1, P2 ;  /* 0x0000001113137211 */ /* 0x080fe400010f0eff */
[----:B------:R-:W-:-:S04]  /*07c0*/  @P1 LEA.HI.X.SX32 R17, R25, R17, 0x1, P3 ;  /* 0x0000001119111211 */ /* 0x000fc800018f0eff */
[----:B------:R-:W2:Y:S04]  /*07d0*/  LDG.E.U8 R19, desc[UR6][R18.64] ;  /* 0x0000000612137981 */ /* 0x000ea8000c1e1100 */
[----:B------:R-:W3:Y:S01]  /*07e0*/  @P1 LDG.E.U8 R17, desc[UR6][R16.64] ;  /* 0x0000000610111981 */ /* 0x000ee2000c1e1100 */
[--C-:B------:R-:W-:Y:S02]  /*07f0*/  IMAD.IADD R21, R21, 0x1, R10.reuse ;  /* 0x0000000115157824 */ /* 0x100fe400078e020a */
[--C-:B------:R-:W-:Y:S02]  /*0800*/  IMAD.IADD R23, R23, 0x1, R10.reuse ;  /* 0x0000000117177824 */ /* 0x100fe400078e020a */
[--C-:B------:R-:W-:Y:S02]  /*0810*/  @P1 IMAD.IADD R20, R21, 0x1, R10.reuse ;  /* 0x0000000115141824 */ /* 0x100fe400078e020a */
[----:B------:R-:W-:-:S02]  /*0820*/  @P1 IMAD.IADD R23, R23, 0x1, R10 ;  /* 0x0000000117171824 */ /* 0x000fc400078e020a */
[-C--:B--2---:R-:W-:Y:S02]  /*0830*/  IMAD R14, R21, R19.reuse, R14 ;  /* 0x00000013150e7224 */ /* 0x084fe400078e020e */
[C---:B------:R-:W-:Y:S02]  /*0840*/  IMAD R15, R2.reuse, R19, R15 ;  /* 0x00000013020f7224 */ /* 0x040fe400078e020f */
[----:B---3--:R-:W-:Y:S02]  /*0850*/  @P1 IMAD R14, R17, R20, R14 ;  /* 0x00000014110e1224 */ /* 0x008fe400078e020e */
[----:B------:R-:W-:-:S07]  /*0860*/  @P1 IMAD R15, R2, R17, R15 ;  /* 0x00000011020f1224 */ /* 0x000fce00078e020f */
.L_x_5:
[----:B------:R-:W-:Y:S05]  /*0870*/  BSYNC.RECONVERGENT B2 ;  /* 0x0000000000027941 */ /* 0x000fea0003800200 */
.L_x_4:
[----:B------:R-:W-:Y:S05]  /*0880*/  @!P0 BRA `(.L_x_3) ;  /* 0x0000000000f08947 */ /* 0x000fea0003800000 */
[C-C-:B------:R-:W-:Y:S01]  /*0890*/  IMAD.IADD R20, R10.reuse, 0x1, R23.reuse ;  /* 0x000000010a147824 */ /* 0x140fe200078e0217 */
[----:B------:R-:W-:Y:S01]  /*08a0*/  IADD3 R29, PT, PT, R23, -0xf, RZ ;  /* 0xfffffff1171d7810 */ /* 0x000fe20007ffe0ff */
[C-C-:B------:R-:W-:Y:S02]  /*08b0*/  IMAD.IADD R27, R9.reuse, 0x1, R23.reuse ;  /* 0x00000001091b7824 */ /* 0x140fe400078e0217 */
[C-C-:B------:R-:W-:Y:S02]  /*08c0*/  IMAD R21, R10.reuse, 0x2, R23.reuse ;  /* 0x000000020a157824 */ /* 0x140fe400078e0217 */
[C---:B------:R-:W-:Y:S02]  /*08d0*/  IMAD R25, R10.reuse, 0x3, R23 ;  /* 0x000000030a197824 */ /* 0x040fe400078e0217 */
[----:B------:R-:W-:Y:S02]  /*08e0*/  IMAD.IADD R23, R9, 0x1, R20 ;  /* 0x0000000109177824 */ /* 0x000fe400078e0214 */
[----:B------:R-:W-:-:S02]  /*08f0*/  IMAD R24, R10, 0x2, R27 ;  /* 0x000000020a187824 */ /* 0x000fc400078e021b */
[----:B------:R-:W-:-:S07]  /*0900*/  IMAD R22, R10, 0x3, R27 ;  /* 0x000000030a167824 */ /* 0x000fce00078e021b */
.L_x_6:
[----:B------:R-:W0:Y:S01]  /*0910*/  LDCU UR4, c[0x0][0x398] ;  /* 0x00007300ff0477ac */ /* 0x000e220008000800 */
[C---:B------:R-:W-:Y:S02]  /*0920*/  ISETP.GE.AND P0, PT, R27.reuse, 0xf, PT ;  /* 0x0000000f1b00780c */ /* 0x040fe40003f06270 */
[--C-:B------:R-:W-:Y:S01]  /*0930*/  VIADDMNMX R16, R27, 0xfffffff1, R7.reuse, PT ;  /* 0xfffffff11b107846 */ /* 0x100fe20003800107 */
[----:B------:R-:W1:Y:S03]  /*0940*/  LDCU.64 UR8, c[0x0][0x380] ;  /* 0x00007000ff0877ac */ /* 0x000e660008000a00 */
[----:B------:R-:W-:Y:S02]  /*0950*/  SEL R17, R16, RZ, P0 ;  /* 0x000000ff10117207 */ /* 0x000fe40000000000 */
[C---:B------:R-:W-:Y:S02]  /*0960*/  ISETP.GE.AND P0, PT, R23.reuse, 0xf, PT ;  /* 0x0000000f1700780c */ /* 0x040fe40003f06270 */
[----:B------:R-:W-:-:S04]  /*0970*/  VIADDMNMX R16, R23, 0xfffffff1, R7, PT ;  /* 0xfffffff117107846 */ /* 0x000fc80003800107 */
[----:B------:R-:W-:Y:S01]  /*0980*/  SEL R19, R16, RZ, P0 ;  /* 0x000000ff10137207 */ /* 0x000fe20000000000 */
[----:B0-----:R-:W-:-:S04]  /*0990*/  IMAD R17, R0, UR4, R17 ;  /* 0x0000000400117c24 */ /* 0x001fc8000f8e0211 */
[----:B------:R-:W-:Y:S01]  /*09a0*/  IMAD R19, R0, UR4, R19 ;  /* 0x0000000400137c24 */ /* 0x000fe2000f8e0213 */
[----:B-1----:R-:W-:-:S04]  /*09b0*/  IADD3 R16, P0, PT, R17, UR8, RZ ;  /* 0x0000000811107c10 */ /* 0x002fc8000ff1e0ff */
[----:B------:R-:W-:Y:S02]  /*09c0*/  LEA.HI.X.SX32 R17, R17, UR9, 0x1, P0 ;  /* 0x0000000911117c11 */ /* 0x000fe400080f0eff */
[----:B------:R-:W-:-:S03]  /*09d0*/  IADD3 R18, P0, PT, R19, UR8, RZ ;  /* 0x0000000813127c10 */ /* 0x000fc6000ff1e0ff */
[----:B------:R-:W2:Y:S01]  /*09e0*/  LDG.E.U8 R16, desc[UR6][R16.64] ;  /* 0x0000000610107981 */ /* 0x000ea2000c1e1100 */
[----:B------:R-:W-:-:S06]  /*09f0*/  LEA.HI.X.SX32 R19, R19, UR9, 0x1, P0 ;  /* 0x0000000913137c11 */ /* 0x000fcc00080f0eff */
[----:B------:R-:W3:Y:S01]  /*0a00*/  LDG.E.U8 R19, desc[UR6][R18.64] ;  /* 0x0000000612137981 */ /* 0x000ee2000c1e1100 */
[C---:B------:R-:W-:Y:S02]  /*0a10*/  ISETP.GE.AND P0, PT, R24.reuse, 0xf, PT ;  /* 0x0000000f1800780c */ /* 0x040fe40003f06270 */
[----:B------:R-:W-:-:S04]  /*0a20*/  VIADDMNMX R26, R24, 0xfffffff1, R7, PT ;  /* 0xfffffff1181a7846 */ /* 0x000fc80003800107 */
[----:B------:R-:W-:-:S05]  /*0a30*/  SEL R28, R26, RZ, P0 ;  /* 0x000000ff1a1c7207 */ /* 0x000fca0000000000 */
[----:B------:R-:W-:Y:S02]  /*0a40*/  IMAD R28, R0, UR4, R28 ;  /* 0x00000004001c7c24 */ /* 0x000fe4000f8e021c */
[----:B--2---:R-:W-:Y:S02]  /*0a50*/  IMAD R26, R2, R16, R15 ;  /* 0x00000010021a7224 */ /* 0x004fe400078e020f */
[----:B------:R-:W-:Y:S02]  /*0a60*/  IMAD R14, R16, R29, R14 ;  /* 0x0000001d100e7224 */ /* 0x000fe400078e020e */
[----:B------:R-:W-:-:S04]  /*0a70*/  VIADD R15, R20, 0xfffffff1 ;  /* 0xfffffff1140f7836 */ /* 0x000fc80000000000 */
[----:B---3--:R-:W-:Y:S01]  /*0a80*/  IMAD R16, R19, R15, R14 ;  /* 0x0000000f13107224 */ /* 0x008fe200078e020e */
[----:B------:R-:W-:-:S04]  /*0a90*/  IADD3 R14, P0, PT, R28, UR8, RZ ;  /* 0x000000081c0e7c10 */ /* 0x000fc8000ff1e0ff */
[----:B------:R-:W-:-:S06]  /*0aa0*/  LEA.HI.X.SX32 R15, R28, UR9, 0x1, P0 ;  /* 0x000000091c0f7c11 */ /* 0x000fcc00080f0eff */
[----:B------:R-:W2:Y:S01]  /*0ab0*/  LDG.E.U8 R15, desc[UR6][R14.64] ;  /* 0x000000060e0f7981 */ /* 0x000ea2000c1e1100 */
[C---:B------:R-:W-:Y:S01]  /*0ac0*/  ISETP.GE.AND P0, PT, R22.reuse, 0xf, PT ;  /* 0x0000000f1600780c */ /* 0x040fe20003f06270 */
[----:B------:R-:W-:Y:S01]  /*0ad0*/  VIADD R18, R21, 0xfffffff1 ;  /* 0xfffffff115127836 */ /* 0x000fe20000000000 */
[----:B------:R-:W-:Y:S01]  /*0ae0*/  VIADDMNMX R17, R22, 0xfffffff1, R7, PT ;  /* 0xfffffff116117846 */ /* 0x000fe20003800107 */
[----:B------:R-:W-:-:S03]  /*0af0*/  IMAD R26, R2, R19, R26 ;  /* 0x00000013021a7224 */ /* 0x000fc600078e021a */
[----:B------:R-:W-:-:S05]  /*0b00*/  SEL R17, R17, RZ, P0 ;  /* 0x000000ff11117207 */ /* 0x000fca0000000000 */
[----:B------:R-:W-:Y:S02]  /*0b10*/  IMAD R17, R0, UR4, R17 ;  /* 0x0000000400117c24 */ /* 0x000fe4000f8e0211 */
[----:B--2---:R-:W-:-:S03]  /*0b20*/  IMAD R18, R15, R18, R16 ;  /* 0x000000120f127224 */ /* 0x004fc600078e0210 */
[----:B------:R-:W-:-:S04]  /*0b30*/  IADD3 R16, P0, PT, R17, UR8, RZ ;  /* 0x0000000811107c10 */ /* 0x000fc8000ff1e0ff */
[----:B------:R-:W-:-:S06]  /*0b40*/  LEA.HI.X.SX32 R17, R17, UR9, 0x1, P0 ;  /* 0x0000000911117c11 */ /* 0x000fcc00080f0eff */
[----:B------:R-:W2:Y:S01]  /*0b50*/  LDG.E.U8 R17, desc[UR6][R16.64] ;  /* 0x0000000610117981 */ /* 0x000ea2000c1e1100 */
[----:B------:R-:W-:Y:S02]  /*0b60*/  IMAD R29, R10, 0x4, R29 ;  /* 0x000000040a1d7824 */ /* 0x000fe400078e021d */
[----:B------:R-:W-:Y:S02]  /*0b70*/  IMAD R15, R2, R15, R26 ;  /* 0x0000000f020f7224 */ /* 0x000fe400078e021a */
[----:B------:R-:W-:Y:S01]  /*0b80*/  VIADD R14, R25, 0xfffffff1 ;  /* 0xfffffff1190e7836 */ /* 0x000fe20000000000 */
[----:B------:R-:W-:Y:S01]  /*0b90*/  IADD3 R19, PT, PT, R29, 0xf, RZ ;  /* 0x0000000f1d137810 */ /* 0x000fe20007ffe0ff */
[C---:B------:R-:W-:Y:S02]  /*0ba0*/  IMAD R20, R10.reuse, 0x4, R20 ;  /* 0x000000040a147824 */ /* 0x040fe400078e0214 */
[C---:B------:R-:W-:Y:S01]  /*0bb0*/  IMAD R21, R10.reuse, 0x4, R21 ;  /* 0x000000040a157824 */ /* 0x040fe200078e0215 */
[----:B------:R-:W-:Y:S01]  /*0bc0*/  ISETP.GE.U32.AND P0, PT, R19, 0x1f, PT ;  /* 0x0000001f1300780c */ /* 0x000fe20003f06070 */
[----:B------:R-:W-:-:S02]  /*0bd0*/  IMAD R23, R10, 0x4, R23 ;  /* 0x000000040a177824 */ /* 0x000fc400078e0217 */
[C---:B------:R-:W-:Y:S02]  /*0be0*/  IMAD R24, R10.reuse, 0x4, R24 ;  /* 0x000000040a187824 */ /* 0x040fe400078e0218 */
[C---:B------:R-:W-:Y:S02]  /*0bf0*/  IMAD R27, R10.reuse, 0x4, R27 ;  /* 0x000000040a1b7824 */ /* 0x040fe400078e021b */
[C---:B------:R-:W-:Y:S02]  /*0c00*/  IMAD R22, R10.reuse, 0x4, R22 ;  /* 0x000000040a167824 */ /* 0x040fe400078e0216 */
[----:B------:R-:W-:Y:S02]  /*0c10*/  IMAD R25, R10, 0x4, R25 ;  /* 0x000000040a197824 */ /* 0x000fe400078e0219 */
[----:B--2---:R-:W-:Y:S02]  /*0c20*/  IMAD R14, R17, R14, R18 ;  /* 0x0000000e110e7224 */ /* 0x004fe400078e0212 */
[----:B------:R-:W-:Y:S01]  /*0c30*/  IMAD R15, R2, R17, R15 ;  /* 0x00000011020f7224 */ /* 0x000fe200078e020f */
[----:B------:R-:W-:Y:S06]  /*0c40*/  @!P0 BRA `(.L_x_6) ;  /* 0xfffffffc00308947 */ /* 0x000fec000383ffff */
.L_x_3:
[----:B------:R-:W-:Y:S05]  /*0c50*/  BSYNC.RECONVERGENT B1 ;  /* 0x0000000000017941 */ /* 0x000fea0003800200 */
.L_x_2:
[----:B------:R-:W-:-:S05]  /*0c60*/  IMAD.IADD R13, R8, 0x1, R13 ;  /* 0x00000001080d7824 */ /* 0x000fca00078e020d */
[----:B------:R-:W-:-:S13]  /*0c70*/  ISETP.GE.U32.AND P0, PT, R13, 0x1f, PT ;  /* 0x0000001f0d00780c */ /* 0x000fda0003f06070 */
[----:B------:R-:W-:Y:S05]  /*0c80*/  @!P0 BRA `(.L_x_7) ;  /* 0xfffffff800248947 */ /* 0x000fea000383ffff */
.L_x_1:
[----:B------:R-:W-:Y:S05]  /*0c90*/  BSYNC.RECONVERGENT B0 ;  /* 0x0000000000007941 */ /* 0x000fea0003800200 */
.L_x_0:
[----:B------:R-:W0:Y:S01]  /*0ca0*/  S2R R3, SR_TID.Y ;  /* 0x0000000000037919 */ /* 0x000e220000002200 */
[----:B------:R-:W1:Y:S01]  /*0cb0*/  S2UR UR5, SR_CgaCtaId ;  /* 0x00000000000579c3 */ /* 0x000e620000008800 */
[----:B------:R-:W2:Y:S01]  /*0cc0*/  LDCU UR8, c[0x0][0x364] ;  /* 0x00006c80ff0877ac */ /* 0x000ea20008000800 */
[----:B------:R-:W0:Y:S01]  /*0cd0*/  S2R R0, SR_TID.X ;  /* 0x0000000000007919 */ /* 0x000e220000002100 */
[----:B------:R-:W-:Y:S02]  /*0ce0*/  UMOV UR4, 0x400 ;  /* 0x0000040000047882 */ /* 0x000fe40000000000 */
[----:B-1----:R-:W-:Y:S01]  /*0cf0*/  ULEA UR4, UR5, UR4, 0x18 ;  /* 0x0000000405047291 */ /* 0x002fe2000f8ec0ff */
[----:B0-----:R-:W-:Y:S02]  /*0d00*/  IMAD R6, R3, R10, R0 ;  /* 0x0000000a03067224 */ /* 0x001fe400078e0200 */
[----:B--2---:R-:W-:-:S03]  /*0d10*/  IMAD R10, R10, UR8, RZ ;  /* 0x000000080a0a7c24 */ /* 0x004fc6000f8e02ff */
[----:B------:R-:W-:Y:S02]  /*0d20*/  LEA R0, R6, UR4, 0x3 ;  /* 0x0000000406007c11 */ /* 0x000fe4000f8e18ff */
[----:B------:R-:W-:Y:S02]  /*0d30*/  ISETP.GE.U32.AND P0, PT, R10, 0x2, PT ;  /* 0x000000020a00780c */ /* 0x000fe40003f06070 */
[----:B------:R-:W-:Y:S01]  /*0d40*/  ISETP.NE.AND P1, PT, R6, RZ, PT ;  /* 0x000000ff0600720c */ /* 0x000fe20003f25270 */
[----:B------:R0:W-:Y:S01]  /*0d50*/  STS.64 [R0], R14 ;  /* 0x0000000e00007388 */ /* 0x0001e20000000a00 */
[----:B------:R-:W-:Y:S09]  /*0d60*/  BAR.SYNC.DEFER_BLOCKING 0x0 ;  /* 0x0000000000007b1d */ /* 0x000ff20000010000 */
[----:B------:R-:W-:Y:S05]  /*0d70*/  @!P0 BRA `(.L_x_8) ;  /* 0x0000000000308947 */ /* 0x000fea0003800000 */
.L_x_9:
[----:B------:R-:W-:-:S04]  /*0d80*/  SHF.R.U32.HI R7, RZ, 0x1, R10 ;  /* 0x00000001ff077819 */ /* 0x000fc8000001160a */
[----:B------:R-:W-:-:S13]  /*0d90*/  ISETP.GE.U32.AND P0, PT, R6, R7, PT ;  /* 0x000000070600720c */ /* 0x000fda0003f06070 */
[----:B------:R-:W-:Y:S01]  /*0da0*/  @!P0 IMAD R2, R7, 0x8, R0 ;  /* 0x0000000807028824 */ /* 0x000fe200078e0200 */
[----:B------:R-:W-:Y:S05]  /*0db0*/  @!P0 LDS.64 R4, [R0] ;  /* 0x0000000000048984 */ /* 0x000fea0000000a00 */
[----:B------:R-:W1:Y:S02]  /*0dc0*/  @!P0 LDS.64 R2, [R2] ;  /* 0x0000000002028984 */ /* 0x000e640000000a00 */
[----:B-1----:R-:W-:Y:S01]  /*0dd0*/  @!P0 IADD3 R4, PT, PT, R2, R4, RZ ;  /* 0x0000000402048210 */ /* 0x002fe20007ffe0ff */
[----:B------:R-:W-:-:S05]  /*0de0*/  @!P0 IMAD.IADD R5, R3, 0x1, R5 ;  /* 0x0000000103058824 */ /* 0x000fca00078e0205 */
[----:B------:R1:W-:Y:S01]  /*0df0*/  @!P0 STS.64 [R0], R4 ;  /* 0x0000000400008388 */ /* 0x0003e20000000a00 */
[----:B------:R-:W-:Y:S01]  /*0e00*/  BAR.SYNC.DEFER_BLOCKING 0x0 ;  /* 0x0000000000007b1d */ /* 0x000fe20000010000 */
[----:B------:R-:W-:Y:S01]  /*0e10*/  ISETP.GT.U32.AND P0, PT, R10, 0x3, PT ;  /* 0x000000030a00780c */ /* 0x000fe20003f04070 */
[----:B------:R-:W-:-:S12]  /*0e20*/  IMAD.MOV.U32 R10, RZ, RZ, R7 ;  /* 0x000000ffff0a7224 */ /* 0x000fd800078e0007 */
[----:B-1----:R-:W-:Y:S05]  /*0e30*/  @P0 BRA `(.L_x_9) ;  /* 0xfffffffc00d00947 */ /* 0x002fea000383ffff */
.L_x_8:
[----:B------:R-:W-:Y:S05]  /*0e40*/  @P1 EXIT ;  /* 0x000000000000194d */ /* 0x000fea0003800000 */
[----:B------:R-:W1:Y:S01]  /*0e50*/  S2UR UR5, SR_CgaCtaId ;  /* 0x00000000000579c3 */ /* 0x000e620000008800 */
[----:B------:R-:W-:Y:S02]  /*0e60*/  UMOV UR4, 0x400 ;  /* 0x0000040000047882 */ /* 0x000fe40000000000 */
[----:B-1----:R-:W-:-:S09]  /*0e70*/  ULEA UR4, UR5, UR4, 0x18 ;  /* 0x0000000405047291 */ /* 0x002fd2000f8ec0ff */
[----:B------:R-:W1:Y:S02]  /*0e80*/  LDS.64 R8, [UR4] ;  /* 0x00000004ff087984 */ /* 0x000e640008000a00 */
[----:B-1----:R-:W-:Y:S02]  /*0e90*/  I2FP.F32.S32 R2, R9 ;  /* 0x0000000900027245 */ /* 0x002fe40000201400 */
[----:B------:R-:W-:-:S04]  /*0ea0*/  I2FP.F32.S32 R5, R8 ;  /* 0x0000000800057245 */ /* 0x000fc80000201400 */
[----:B------:R-:W-:-:S04]  /*0eb0*/  FSETP.GT.AND P2, PT, |R2|, |R5|, PT ;  /* 0x400000050200720b */ /* 0x000fc80003f44200 */
[----:B------:R-:W-:Y:S02]  /*0ec0*/  FSEL R3, |R2|, |R5|, P2 ;  /* 0x4000000502037208 */ /* 0x000fe40001000200 */
[----:B0-----:R-:W-:Y:S02]  /*0ed0*/  FSEL R0, |R5|, |R2|, P2 ;  /* 0x4000000205007208 */ /* 0x001fe40001000200 */
[----:B------:R-:W0:Y:S08]  /*0ee0*/  MUFU.RCP R4, R3 ;  /* 0x0000000300047308 */ /* 0x000e300000001000 */
[----:B------:R-:W1:Y:S01]  /*0ef0*/  FCHK P0, R0, R3 ;  /* 0x0000000300007302 */ /* 0x000e620000000000 */
[----:B0-----:R-:W-:-:S04]  /*0f00*/  FFMA R7, -R3, R4, 1 ;  /* 0x3f80000003077423 */ /* 0x001fc80000000104 */
[----:B------:R-:W-:-:S04]  /*0f10*/  FFMA R7, R4, R7, R4 ;  /* 0x0000000704077223 */ /* 0x000fc80000000004 */
[----:B------:R-:W-:-:S04]  /*0f20*/  FFMA R4, R0, R7, RZ ;  /* 0x0000000700047223 */ /* 0x000fc800000000ff */
[----:B------:R-:W-:-:S04]  /*0f30*/  FFMA R6, -R3, R4, R0 ;  /* 0x0000000403067223 */ /* 0x000fc80000000100 */
[----:B------:R-:W-:Y:S01]  /*0f40*/  FFMA R4, R7, R6, R4 ;  /* 0x0000000607047223 */ /* 0x000fe20000000004 */
[----:B-1----:R-:W-:Y:S06]  /*0f50*/  @!P0 BRA `(.L_x_10) ;  /* 0x00000000000c8947 */ /* 0x002fec0003800000 */
[----:B------:R-:W-:-:S07]  /*0f60*/  MOV R4, 0xf80 ;  /* 0x00000f8000047802 */ /* 0x000fce0000000f00 */
[----:B------:R-:W-:Y:S05]  /*0f70*/  CALL.REL.NOINC `($__internal_0_$__cuda_sm3x_div_rn_noftz_f32_slowpath) ;  /* 0x0000000000807944 */ /* 0x000fea0003c00000 */
[----:B------:R-:W-:-:S07]  /*0f80*/  IMAD.MOV.U32 R4, RZ, RZ, R0 ;  /* 0x000000ffff047224 */ /* 0x000fce00078e0000 */
.L_x_10:
[----:B------:R-:W-:Y:S02]  /*0f90*/  IMAD.MOV.U32 R7, RZ, RZ, 0x3b33710b ;  /* 0x3b33710bff077424 */ /* 0x000fe400078e00ff */
[----:B------:R-:W-:Y:S01]  /*0fa0*/  FMUL R0, R4, R4 ;  /* 0x0000000404007220 */ /* 0x000fe20000400000 */
[----:B------:R-:W-:Y:S01]  /*0fb0*/  IMAD.MOV.U32 R11, RZ, RZ, 0x3f6ee581 ;  /* 0x3f6ee581ff0b7424 */ /* 0x000fe200078e00ff */
[----:B------:R-:W-:Y:S02]  /*0fc0*/  ISETP.GE.AND P0, PT, R8, RZ, PT ;  /* 0x000000ff0800720c */ /* 0x000fe40003f06270 */
[----:B------:R-:W-:Y:S01]  /*0fd0*/  FFMA R7, R0, R7, -0.015681877732276916504 ;  /* 0xbc80774800077423 */ /* 0x000fe20000000007 */
[----:B------:R-:W-:Y:S01]  /*0fe0*/  FSETP.NEU.AND P3, PT, |R5|, |R2|, PT ;  /* 0x400000020500720b */ /* 0x000fe20003f6d200 */
[----:B------:R-:W-:Y:S01]  /*0ff0*/  FADD R5, |R2|, |R5| ;  /* 0x4000000502057221 */ /* 0x000fe20000000200 */
[----:B------:R-:W-:Y:S01]  /*1000*/  FSETP.NEU.AND P1, PT, R3, RZ, PT ;  /* 0x000000ff0300720b */ /* 0x000fe20003f2d000 */
[----:B------:R-:W-:-:S04]  /*1010*/  FFMA R7, R0, R7, 0.042200751602649688721 ;  /* 0x3d2cdab200077423 */ /* 0x000fc80000000007 */
[----:B------:R-:W-:-:S04]  /*1020*/  FFMA R7, R0, R7, -0.074792981147766113281 ;  /* 0xbd992d1000077423 */ /* 0x000fc80000000007 */
[----:B------:R-:W-:-:S04]  /*1030*/  FFMA R7, R0, R7, 0.10640415549278259277 ;  /* 0x3dd9ea6c00077423 */ /* 0x000fc80000000007 */
[----:B------:R-:W-:-:S04]  /*1040*/  FFMA R7, R0, R7, -0.14207722246646881104 ;  /* 0xbe117cb100077423 */ /* 0x000fc80000000007 */
[----:B------:R-:W-:-:S04]  /*1050*/  FFMA R7, R0, R7, 0.19993925094604492188 ;  /* 0x3e4cbce000077423 */ /* 0x000fc80000000007 */
[----:B------:R-:W-:-:S04]  /*1060*/  FFMA R7, R0, R7, -0.33333197236061096191 ;  /* 0xbeaaaa7d00077423 */ /* 0x000fc80000000007 */
[----:B------:R-:W-:Y:S01]  /*1070*/  FMUL R7, R0, R7 ;  /* 0x0000000700077220 */ /* 0x000fe20000400000 */
[----:B------:R-:W-:-:S03]  /*1080*/  FSEL R0, R11, 1.8663789033889770508, P2 ;  /* 0x3feee5810b007808 */ /* 0x000fc60001000000 */
[----:B------:R-:W-:Y:S02]  /*1090*/  FFMA R4, R7, R4, R4 ;  /* 0x0000000407047223 */ /* 0x000fe40000000004 */
[----:B------:R-:W0:Y:S02]  /*10a0*/  LDC.64 R6, c[0x0][0x390] ;  /* 0x0000e400ff067b82 */ /* 0x000e240000000a00 */
[----:B------:R-:W-:-:S05]  /*10b0*/  FFMA R9, R11, 1.6832555532455444336, -R4 ;  /* 0x3fd774eb0b097823 */ /* 0x000fca0000000804 */
[-C--:B------:R-:W-:Y:S02]  /*10c0*/  FSEL R11, R9, R4.reuse, P2 ;  /* 0x00000004090b7208 */ /* 0x080fe40001000000 */
[----:B------:R-:W-:-:S05]  /*10d0*/  FSEL R9, R4, -R4, P2 ;  /* 0x8000000404097208 */ /* 0x000fca0001000000 */
[----:B------:R-:W-:Y:S01]  /*10e0*/  @!P0 FFMA R11, R0, 1.6832555532455444336, R9 ;  /* 0x3fd774eb000b8823 */ /* 0x000fe20000000009 */
[----:B------:R-:W-:-:S05]  /*10f0*/  IMAD.MOV.U32 R0, RZ, RZ, 0x4016cbe4 ;  /* 0x4016cbe4ff007424 */ /* 0x000fca00078e00ff */
[----:B------:R-:W-:Y:S02]  /*1100*/  @!P3 FSEL R11, R0, 0.78539818525314331055, !P0 ;  /* 0x3f490fdb000bb808 */ /* 0x000fe40004000000 */
[----:B------:R-:W-:Y:S02]  /*1110*/  @!P1 FSEL R11, RZ, 3.1415927410125732422, P0 ;  /* 0x40490fdbff0b9808 */ /* 0x000fe40000000000 */
[----:B------:R-:W-:Y:S01]  /*1120*/  FSETP.NAN.AND P0, PT, R5, R5, PT ;  /* 0x000000050500720b */ /* 0x000fe20003f08000 */
[----:B0-----:R-:W-:Y:S01]  /*1130*/  IMAD.WIDE.U32 R12, R12, 0x4, R6 ;  /* 0x000000040c0c7825 */ /* 0x001fe200078e0006 */
[----:B------:R-:W-:-:S04]  /*1140*/  LOP3.LUT R2, R11, 0x80000000, R2, 0xb8, !PT ;  /* 0x800000000b027812 */ /* 0x000fc800078eb802 */
[----:B------:R-:W-:-:S05]  /*1150*/  FSEL R5, R5, R2, P0 ;  /* 0x0000000205057208 */ /* 0x000fca0000000000 */
[----:B------:R-:W-:Y:S01]  /*1160*/  STG.E desc[UR6][R12.64], R5 ;  /* 0x000000050c007986 */ /* 0x000fe2000c101906 */
[----:B------:R-:W-:Y:S05]  /*1170*/  EXIT ;  /* 0x000000000000794d */ /* 0x000fea0003800000 */
        .weak           $__internal_0_$__cuda_sm3x_div_rn_noftz_f32_slowpath
        .type           $__internal_0_$__cuda_sm3x_div_rn_noftz_f32_slowpath,@function
        .size           $__internal_0_$__cuda_sm3x_div_rn_noftz_f32_slowpath,(.L_x_30 - $__internal_0_$__cuda_sm3x_div_rn_noftz_f32_slowpath)
$__internal_0_$__cuda_sm3x_div_rn_noftz_f32_slowpath:
[--C-:B------:R-:W-:Y:S01]  /*1180*/  SHF.R.U32.HI R7, RZ, 0x17, R3.reuse ;  /* 0x00000017ff077819 */ /* 0x100fe20000011603 */
[----:B------:R-:W-:Y:S01]  /*1190*/  IMAD.MOV.U32 R11, RZ, RZ, R3 ;  /* 0x000000ffff0b7224 */ /* 0x000fe200078e0003 */
[----:B------:R-:W-:Y:S02]  /*11a0*/  SHF.R.U32.HI R6, RZ, 0x17, R0 ;  /* 0x00000017ff067819 */ /* 0x000fe40000011600 */
[----:B------:R-:W-:Y:S02]  /*11b0*/  LOP3.LUT R7, R7, 0xff, RZ, 0xc0, !PT ;  /* 0x000000ff07077812 */ /* 0x000fe400078ec0ff */
[----:B------:R-:W-:Y:S02]  /*11c0*/  LOP3.LUT R9, R6, 0xff, RZ, 0xc0, !PT ;  /* 0x000000ff06097812 */ /* 0x000fe400078ec0ff */
[----:B------:R-:W-:Y:S01]  /*11d0*/  MOV R10, R0 ;  /* 0x00000000000a7202 */ /* 0x000fe20000000f00 */
[----:B------:R-:W-:Y:S02]  /*11e0*/  VIADD R14, R7, 0xffffffff ;  /* 0xffffffff070e7836 */ /* 0x000fe40000000000 */
[----:B------:R-:W-:-:S03]  /*11f0*/  VIADD R13, R9, 0xffffffff ;  /* 0xffffffff090d7836 */ /* 0x000fc60000000000 */
[----:B------:R-:W-:-:S04]  /*1200*/  ISETP.GT.U32.AND P0, PT, R14, 0xfd, PT ;  /* 0x000000fd0e00780c */ /* 0x000fc80003f04070 */
[----:B------:R-:W-:-:S13]  /*1210*/  ISETP.GT.U32.OR P0, PT, R13, 0xfd, P0 ;  /* 0x000000fd0d00780c */ /* 0x000fda0000704470 */
[----:B------:R-:W-:Y:S01]  /*1220*/  @!P0 IMAD.MOV.U32 R6, RZ, RZ, RZ ;  /* 0x000000ffff068224 */ /* 0x000fe200078e00ff */
[----:B------:R-:W-:Y:S06]  /*1230*/  @!P0 BRA `(.L_x_11) ;  /* 0x00000000005c8947 */ /* 0x000fec0003800000 */
[----:B------:R-:W-:Y:S02]  /*1240*/  FSETP.GTU.FTZ.AND P1, PT, |R3|, +INF , PT ;  /* 0x7f8000000300780b */ /* 0x000fe40003f3c200 */
[----:B------:R-:W-:-:S04]  /*1250*/  FSETP.GTU.FTZ.AND P0, PT, |R0|, +INF , PT ;  /* 0x7f8000000000780b */ /* 0x000fc80003f1c200 */
[----:B------:R-:W-:-:S13]  /*1260*/  PLOP3.LUT P0, PT, P0, P1, PT, 0xf8, 0x8f ;  /* 0x00000000008f781c */ /* 0x000fda0000703f70 */
[----:B------:R-:W-:Y:S05]  /*1270*/  @P0 BRA `(.L_x_12) ;  /* 0x0000000400440947 */ /* 0x000fea0003800000 */
[----:B------:R-:W-:-:S13]  /*1280*/  LOP3.LUT P0, RZ, R11, 0x7fffffff, R10, 0xc8, !PT ;  /* 0x7fffffff0bff7812 */ /* 0x000fda000780c80a */
[----:B------:R-:W-:Y:S05]  /*1290*/  @!P0 BRA `(.L_x_13) ;  /* 0x0000000400348947 */ /* 0x000fea0003800000 */
[C---:B------:R-:W-:Y:S02]  /*12a0*/  FSETP.NEU.FTZ.AND P3, PT, |R0|.reuse, +INF , PT ;  /* 0x7f8000000000780b */ /* 0x040fe40003f7d200 */
[----:B------:R-:W-:Y:S02]  /*12b0*/  FSETP.NEU.FTZ.AND P0, PT, |R3|, +INF , PT ;  /* 0x7f8000000300780b */ /* 0x000fe40003f1d200 */
[----:B------:R-:W-:-:S11]  /*12c0*/  FSETP.NEU.FTZ.AND P1, PT, |R0|, +INF , PT ;  /* 0x7f8000000000780b */ /* 0x000fd60003f3d200 */
[----:B------:R-:W-:Y:S05]  /*12d0*/  @!P0 BRA !P3, `(.L_x_13) ;  /* 0x0000000400248947 */ /* 0x000fea0005800000 */
[----:B------:R-:W-:-:S04]  /*12e0*/  LOP3.LUT P3, RZ, R10, 0x7fffffff, RZ, 0xc0, !PT ;  /* 0x7fffffff0aff7812 */ /* 0x000fc8000786c0ff */
[----:B------:R-:W-:-:S13]  /*12f0*/  PLOP3.LUT P0, PT, P0, P3, PT, 0x2f, 0xf2 ;  /* 0x0000000000f2781c */ /* 0x000fda0000706577 */
[----:B------:R-:W-:Y:S05]  /*1300*/  @P0 BRA `(.L_x_14) ;  /* 0x0000000400100947 */ /* 0x000fea0003800000 */
[----:B------:R-:W-:-:S04]  /*1310*/  LOP3.LUT P0, RZ, R11, 0x7fffffff, RZ, 0xc0, !PT ;  /* 0x7fffffff0bff7812 */ /* 0x000fc8000780c0ff */
[----:B------:R-:W-:-:S13]  /*1320*/  PLOP3.LUT P0, PT, P1, P0, PT, 0x2f, 0xf2 ;  /* 0x0000000000f2781c */ /* 0x000fda0000f00577 */
[----:B------:R-:W-:Y:S05]  /*1330*/  @P0 BRA `(.L_x_15) ;  /* 0x0000000000f80947 */ /* 0x000fea0003800000 */
[----:B------:R-:W-:Y:S02]  /*1340*/  ISETP.GE.AND P0, PT, R13, RZ, PT ;  /* 0x000000ff0d00720c */ /* 0x000fe40003f06270 */
[----:B------:R-:W-:-:S11]  /*1350*/  ISETP.GE.AND P1, PT, R14, RZ, PT ;  /* 0x000000ff0e00720c */ /* 0x000fd60003f26270 */
[----:B------:R-:W-:Y:S02]  /*1360*/  @P0 IMAD.MOV.U32 R6, RZ, RZ, RZ ;  /* 0x000000ffff060224 */ /* 0x000fe400078e00ff */
[----:B------:R-:W-:Y:S01]  /*1370*/  @!P0 FFMA R10, R0, 1.84467440737095516160e+19, RZ ;  /* 0x5f800000000a8823 */ /* 0x000fe200000000ff */
[----:B------:R-:W-:Y:S02]  /*1380*/  @!P0 IMAD.MOV.U32 R6, RZ, RZ, -0x40 ;  /* 0xffffffc0ff068424 */ /* 0x000fe400078e00ff */
[----:B------:R-:W-:Y:S02]  /*1390*/  @!P1 FFMA R11, R3, 1.84467440737095516160e+19, RZ ;  /* 0x5f800000030b9823 */ /* 0x000fe400000000ff */
[----:B------:R-:W-:-:S07]  /*13a0*/  @!P1 VIADD R6, R6, 0x40 ;  /* 0x0000004006069836 */ /* 0x000fce0000000000 */
.L_x_11:
[----:B------:R-:W-:Y:S01]  /*13b0*/  LEA R0, R7, 0xc0800000, 0x17 ;  /* 0xc080000007007811 */ /* 0x000fe200078eb8ff */
[----:B------:R-:W-:-:S04]  /*13c0*/  VIADD R9, R9, 0xffffff81 ;  /* 0xffffff8109097836 */ /* 0x000fc80000000000 */
[----:B------:R-:W-:Y:S02]  /*13d0*/  IMAD.IADD R11, R11, 0x1, -R0 ;  /* 0x000000010b0b7824 */ /* 0x000fe400078e0a00 */
[C---:B------:R-:W-:Y:S01]  /*13e0*/  IMAD R0, R9.reuse, -0x800000, R10 ;  /* 0xff80000009007824 */ /* 0x040fe200078e020a */
[----:B------:R-:W-:Y:S01]  /*13f0*/  IADD3 R9, PT, PT, R9, 0x7f, -R7 ;  /* 0x0000007f09097810 */ /* 0x000fe20007ffe807 */
[----:B------:R-:W0:Y:S01]  /*1400*/  MUFU.RCP R13, R11 ;  /* 0x0000000b000d7308 */ /* 0x000e220000001000 */
[----:B------:R-:W-:-:S03]  /*1410*/  FADD.FTZ R15, -R11, -RZ ;  /* 0x800000ff0b0f7221 */ /* 0x000fc60000010100 */
[----:B------:R-:W-:Y:S02]  /*1420*/  IMAD.IADD R9, R9, 0x1, R6 ;  /* 0x0000000109097824 */ /* 0x000fe400078e0206 */
[----:B0-----:R-:W-:-:S04]  /*1430*/  FFMA R14, R13, R15, 1 ;  /* 0x3f8000000d0e7423 */ /* 0x001fc8000000000f */
[----:B------:R-:W-:-:S04]  /*1440*/  FFMA R17, R13, R14, R13 ;  /* 0x0000000e0d117223 */ /* 0x000fc8000000000d */
[----:B------:R-:W-:-:S04]  /*1450*/  FFMA R10, R0, R17, RZ ;  /* 0x00000011000a7223 */ /* 0x000fc800000000ff */
[----:B------:R-:W-:-:S04]  /*1460*/  FFMA R13, R15, R10, R0 ;  /* 0x0000000a0f0d7223 */ /* 0x000fc80000000000 */
[----:B------:R-:W-:-:S04]  /*1470*/  FFMA R10, R17, R13, R10 ;  /* 0x0000000d110a7223 */ /* 0x000fc8000000000a */
[----:B------:R-:W-:-:S04]  /*1480*/  FFMA R15, R15, R10, R0 ;  /* 0x0000000a0f0f7223 */ /* 0x000fc80000000000 */
[----:B------:R-:W-:-:S05]  /*1490*/  FFMA R0, R17, R15, R10 ;  /* 0x0000000f11007223 */ /* 0x000fca000000000a */
[----:B------:R-:W-:-:S04]  /*14a0*/  SHF.R.U32.HI R7, RZ, 0x17, R0 ;  /* 0x00000017ff077819 */ /* 0x000fc80000011600 */
[----:B------:R-:W-:-:S04]  /*14b0*/  LOP3.LUT R7, R7, 0xff, RZ, 0xc0, !PT ;  /* 0x000000ff07077812 */ /* 0x000fc800078ec0ff */
[----:B------:R-:W-:-:S05]  /*14c0*/  IADD3 R11, PT, PT, R7, R9, RZ ;  /* 0x00000009070b7210 */ /* 0x000fca0007ffe0ff */
[----:B------:R-:W-:-:S05]  /*14d0*/  VIADD R6, R11, 0xffffffff ;  /* 0xffffffff0b067836 */ /* 0x000fca0000000000 */
[----:B------:R-:W-:-:S13]  /*14e0*/  ISETP.GE.U32.AND P0, PT, R6, 0xfe, PT ;  /* 0x000000fe0600780c */ /* 0x000fda0003f06070 */
[----:B------:R-:W-:Y:S05]  /*14f0*/  @!P0 BRA `(.L_x_16) ;  /* 0x0000000000808947 */ /* 0x000fea0003800000 */
[----:B------:R-:W-:-:S13]  /*1500*/  ISETP.GT.AND P0, PT, R11, 0xfe, PT ;  /* 0x000000fe0b00780c */ /* 0x000fda0003f04270 */
[----:B------:R-:W-:Y:S05]  /*1510*/  @P0 BRA `(.L_x_17) ;  /* 0x00000000006c0947 */ /* 0x000fea0003800000 */
[----:B------:R-:W-:-:S13]  /*1520*/  ISETP.GE.AND P0, PT, R11, 0x1, PT ;  /* 0x000000010b00780c */ /* 0x000fda0003f06270 */
[----:B------:R-:W-:Y:S05]  /*1530*/  @P0 BRA `(.L_x_18) ;  /* 0x0000000000980947 */ /* 0x000fea0003800000 */
[----:B------:R-:W-:Y:S02]  /*1540*/  ISETP.GE.AND P0, PT, R11, -0x18, PT ;  /* 0xffffffe80b00780c */ /* 0x000fe40003f06270 */
[----:B------:R-:W-:-:S11]  /*1550*/  LOP3.LUT R0, R0, 0x80000000, RZ, 0xc0, !PT ;  /* 0x8000000000007812 */ /* 0x000fd600078ec0ff */
[----:B------:R-:W-:Y:S05]  /*1560*/  @!P0 BRA `(.L_x_18) ;  /* 0x00000000008c8947 */ /* 0x000fea0003800000 */
[CCC-:B------:R-:W-:Y:S01]  /*1570*/  FFMA.RZ R6, R17.reuse, R15.reuse, R10.reuse ;  /* 0x0000000f11067223 */ /* 0x1c0fe2000000c00a */
[-CC-:B------:R-:W-:Y:S01]  /*1580*/  FFMA.RM R7, R17, R15.reuse, R10.reuse ;  /* 0x0000000f11077223 */ /* 0x180fe2000000400a */
[C---:B------:R-:W-:Y:S02]  /*1590*/  ISETP.NE.AND P3, PT, R11.reuse, RZ, PT ;  /* 0x000000ff0b00720c */ /* 0x040fe40003f65270 */
[----:B------:R-:W-:Y:S02]  /*15a0*/  ISETP.NE.AND P1, PT, R11, RZ, PT ;  /* 0x000000ff0b00720c */ /* 0x000fe40003f25270 */
[----:B------:R-:W-:Y:S01]  /*15b0*/  LOP3.LUT R9, R6, 0x7fffff, RZ, 0xc0, !PT ;  /* 0x007fffff06097812 */ /* 0x000fe200078ec0ff */
[----:B------:R-:W-:Y:S01]  /*15c0*/  FFMA.RP R6, R17, R15, R10 ;  /* 0x0000000f11067223 */ /* 0x000fe2000000800a */
[----:B------:R-:W-:Y:S02]  /*15d0*/  VIADD R10, R11, 0x20 ;  /* 0x000000200b0a7836 */ /* 0x000fe40000000000 */
[----:B------:R-:W-:Y:S01]  /*15e0*/  LOP3.LUT R9, R9, 0x800000, RZ, 0xfc, !PT ;  /* 0x0080000009097812 */ /* 0x000fe200078efcff */
[----:B------:R-:W-:Y:S01]  /*15f0*/  IMAD.MOV R11, RZ, RZ, -R11 ;  /* 0x000000ffff0b7224 */ /* 0x000fe200078e0a0b */
[----:B------:R-:W-:-:S02]  /*1600*/  FSETP.NEU.FTZ.AND P0, PT, R6, R7, PT ;  /* 0x000000070600720b */ /* 0x000fc40003f1d000 */
[----:B------:R-:W-:Y:S02]  /*1610*/  SHF.L.U32 R10, R9, R10, RZ ;  /* 0x0000000a090a7219 */ /* 0x000fe400000006ff */
[----:B------:R-:W-:Y:S02]  /*1620*/  SEL R6, R11, RZ, P3 ;  /* 0x000000ff0b067207 */ /* 0x000fe40001800000 */
[----:B------:R-:W-:Y:S02]  /*1630*/  ISETP.NE.AND P1, PT, R10, RZ, P1 ;  /* 0x000000ff0a00720c */ /* 0x000fe40000f25270 */
[----:B------:R-:W-:Y:S02]  /*1640*/  SHF.R.U32.HI R6, RZ, R6, R9 ;  /* 0x00000006ff067219 */ /* 0x000fe40000011609 */
[----:B------:R-:W-:Y:S02]  /*1650*/  PLOP3.LUT P0, PT, P0, P1, PT, 0xf8, 0x8f ;  /* 0x00000000008f781c */ /* 0x000fe40000703f70 */
[----:B------:R-:W-:-:S02]  /*1660*/  SHF.R.U32.HI R10, RZ, 0x1, R6 ;  /* 0x00000001ff0a7819 */ /* 0x000fc40000011606 */
[----:B------:R-:W-:-:S04]  /*1670*/  SEL R7, RZ, 0x1, !P0 ;  /* 0x00000001ff077807 */ /* 0x000fc80004000000 */
[----:B------:R-:W-:-:S04]  /*1680*/  LOP3.LUT R7, R7, 0x1, R10, 0xf8, !PT ;  /* 0x0000000107077812 */ /* 0x000fc800078ef80a */
[----:B------:R-:W-:-:S05]  /*1690*/  LOP3.LUT R7, R7, R6, RZ, 0xc0, !PT ;  /* 0x0000000607077212 */ /* 0x000fca00078ec0ff */
[----:B------:R-:W-:-:S05]  /*16a0*/  IMAD.IADD R7, R10, 0x1, R7 ;  /* 0x000000010a077824 */ /* 0x000fca00078e0207 */
[----:B------:R-:W-:Y:S01]  /*16b0*/  LOP3.LUT R0, R7, R0, RZ, 0xfc, !PT ;  /* 0x0000000007007212 */ /* 0x000fe200078efcff */
[----:B------:R-:W-:Y:S06]  /*16c0*/  BRA `(.L_x_18) ;  /* 0x0000000000347947 */ /* 0x000fec0003800000 */
.L_x_17:
[----:B------:R-:W-:-:S04]  /*16d0*/  LOP3.LUT R0, R0, 0x80000000, RZ, 0xc0, !PT ;  /* 0x8000000000007812 */ /* 0x000fc800078ec0ff */
[----:B------:R-:W-:Y:S01]  /*16e0*/  LOP3.LUT R0, R0, 0x7f800000, RZ, 0xfc, !PT ;  /* 0x7f80000000007812 */ /* 0x000fe200078efcff */
[----:B------:R-:W-:Y:S06]  /*16f0*/  BRA `(.L_x_18) ;  /* 0x0000000000287947 */ /* 0x000fec0003800000 */
.L_x_16:
[----:B------:R-:W-:Y:S01]  /*1700*/  IMAD R0, R9, 0x800000, R0 ;  /* 0x0080000009007824 */ /* 0x000fe200078e0200 */
[----:B------:R-:W-:Y:S06]  /*1710*/  BRA `(.L_x_18) ;  /* 0x0000000000207947 */ /* 0x000fec0003800000 */
.L_x_15:
[----:B------:R-:W-:-:S04]  /*1720*/  LOP3.LUT R0, R11, 0x80000000, R10, 0x48, !PT ;  /* 0x800000000b007812 */ /* 0x000fc800078e480a */
[----:B------:R-:W-:Y:S01]  /*1730*/  LOP3.LUT R0, R0, 0x7f800000, RZ, 0xfc, !PT ;  /* 0x7f80000000007812 */ /* 0x000fe200078efcff */
[----:B------:R-:W-:Y:S06]  /*1740*/  BRA `(.L_x_18) ;  /* 0x0000000000147947 */ /* 0x000fec0003800000 */
.L_x_14:
[----:B------:R-:W-:Y:S01]  /*1750*/  LOP3.LUT R0, R11, 0x80000000, R10, 0x48, !PT ;  /* 0x800000000b007812 */ /* 0x000fe200078e480a */
[----:B------:R-:W-:Y:S06]  /*1760*/  BRA `(.L_x_18) ;  /* 0x00000000000c7947 */ /* 0x000fec0003800000 */
.L_x_13:
[----:B------:R-:W0:Y:S01]  /*1770*/  MUFU.RSQ R0, -QNAN ;  /* 0xffc0000000007908 */ /* 0x000e220000001400 */
[----:B------:R-:W-:Y:S05]  /*1780*/  BRA `(.L_x_18) ;  /* 0x0000000000047947 */ /* 0x000fea0003800000 */
.L_x_12:
[----:B------:R-:W-:-:S07]  /*1790*/  FADD.FTZ R0, R0, R3 ;  /* 0x0000000300007221 */ /* 0x000fce0000010000 */
.L_x_18:
[----:B------:R-:W-:Y:S02]  /*17a0*/  IMAD.MOV.U32 R6, RZ, RZ, R4 ;  /* 0x000000ffff067224 */ /* 0x000fe400078e0004 */
[----:B------:R-:W-:-:S04]  /*17b0*/  IMAD.MOV.U32 R7, RZ, RZ, 0x0 ;  /* 0x00000000ff077424 */ /* 0x000fc800078e00ff */
[----:B0-----:R-:W-:Y:S05]  /*17c0*/  RET.REL.NODEC R6 `(_Z9orbOrientPKhPKiPfii) ;  /* 0xffffffe8060c7950 */ /* 0x001fea0003c3ffff */
.L_x_19:
[----:B------:R-:W-:-:S00]  /*17d0*/  BRA `(.L_x_19) ;  /* 0xfffffffc00fc7947 */ /* 0x000fc0000383ffff */
[----:B------:R-:W-:-:S00]  /*17e0*/  NOP ;  /* 0x0000000000007918 */ /* 0x000fc00000000000 */
        /* <DEDUP_REMOVED lines=9> */
.L_x_30:


//--------------------- .text._Z13compactKernelPKhPiS1_i --------------------------
	.section	.text._Z13compactKernelPKhPiS1_i,"ax",@progbits
	.align	128
        .global         _Z13compactKernelPKhPiS1_i
        .type           _Z13compactKernelPKhPiS1_i,@function
        .size           _Z13compactKernelPKhPiS1_i,(.L_x_33 - _Z13compactKernelPKhPiS1_i)
        .other          _Z13compactKernelPKhPiS1_i,@"STO_CUDA_ENTRY STV_DEFAULT"
_Z13compactKernelPKhPiS1_i:
.text._Z13compactKernelPKhPiS1_i:
[----:B------:R-:W-:Y:S01]  /*0000*/  LDC R1, c[0x0][0x37c] ;  /* 0x0000df00ff017b82 */ /* 0x000fe20000000800 */
[----:B------:R-:W0:Y:S07]  /*0010*/  S2R R0, SR_TID.X ;  /* 0x0000000000007919 */ /* 0x000e2e0000002100 */
[----:B------:R-:W0:Y:S01]  /*0020*/  S2UR UR4, SR_CTAID.X ;  /* 0x00000000000479c3 */ /* 0x000e220000002500 */
[----:B------:R-:W1:Y:S07]  /*0030*/  LDCU UR5, c[0x0][0x398] ;  /* 0x00007300ff0577ac */ /* 0x000e6e0008000800 */
[----:B------:R-:W0:Y:S02]  /*0040*/  LDC R7, c[0x0][0x360] ;  /* 0x0000d800ff077b82 */ /* 0x000e240000000800 */
[----:B0-----:R-:W-:-:S05]  /*0050*/  IMAD R7, R7, UR4, R0 ;  /* 0x0000000407077c24 */ /* 0x001fca000f8e0200 */
[----:B-1----:R-:W-:-:S13]  /*0060*/  ISETP.GE.AND P0, PT, R7, UR5, PT ;  /* 0x0000000507007c0c */ /* 0x002fda000bf06270 */
[----:B------:R-:W-:Y:S05]  /*0070*/  @P0 EXIT ;  /* 0x000000000000094d */ /* 0x000fea0003800000 */
[----:B------:R-:W0:Y:S01]  /*0080*/  LDCU.64 UR6, c[0x0][0x380] ;  /* 0x00007000ff0677ac */ /* 0x000e220008000a00 */
[----:B------:R-:W1:Y:S01]  /*0090*/  LDCU.64 UR4, c[0x0][0x358] ;  /* 0x00006b00ff0477ac */ /* 0x000e620008000a00 */
[----:B0-----:R-:W-:-:S04]  /*00a0*/  IADD3 R2, P0, PT, R7, UR6, RZ ;  /* 0x0000000607027c10 */ /* 0x001fc8000ff1e0ff */
[----:B------:R-:W-:-:S05]  /*00b0*/  LEA.HI.X.SX32 R3, R7, UR7, 0x1, P0 ;  /* 0x0000000707037c11 */ /* 0x000fca00080f0eff */
[----:B-1----:R-:W2:Y:S02]  /*00c0*/  LDG.E.U8 R2, desc[UR4][R2.64] ;  /* 0x0000000402027981 */ /* 0x002ea4000c1e1100 */
[----:B--2---:R-:W-:-:S13]  /*00d0*/  ISETP.NE.AND P0, PT, R2, RZ, PT ;  /* 0x000000ff0200720c */ /* 0x004fda0003f05270 */
[----:B------:R-:W-:Y:S05]  /*00e0*/  @!P0 EXIT ;  /* 0x000000000000894d */ /* 0x000fea0003800000 */
[----:B------:R-:W0:Y:S01]  /*00f0*/  S2R R5, SR_LANEID ;  /* 0x0000000000057919 */ /* 0x000e220000000000 */
[----:B------:R-:W-:Y:S01]  /*0100*/  VOTEU.ANY UR6, UPT, PT ;  /* 0x0000000000067886 */ /* 0x000fe200038e0100 */
[----:B------:R-:W1:Y:S01]  /*0110*/  LDC.64 R2, c[0x0][0x390] ;  /* 0x0000e400ff027b82 */ /* 0x000e620000000a00 */
[----:B------:R-:W0:Y:S08]  /*0120*/  FLO.U32 R0, UR6 ;  /* 0x0000000600007d00 */ /* 0x000e3000080e0000 */
[----:B------:R-:W1:Y:S01]  /*0130*/  POPC R11, UR6 ;  /* 0x00000006000b7d09 */ /* 0x000e620008000000 */
[----:B0-----:R-:W-:Y:S01]  /*0140*/  ISETP.EQ.U32.AND P0, PT, R0, R5, PT ;  /* 0x000000050000720c */ /* 0x001fe20003f02070 */
[----:B------:R-:W0:Y:S01]  /*0150*/  S2R R6, SR_LTMASK ;  /* 0x0000000000067919 */ /* 0x000e220000003900 */
[----:B------:R-:W2:Y:S11]  /*0160*/  LDC.64 R4, c[0x0][0x388] ;  /* 0x0000e200ff047b82 */ /* 0x000eb60000000a00 */
[----:B-1----:R-:W3:Y:S01]  /*0170*/  @P0 ATOMG.E.ADD.STRONG.GPU PT, R3, desc[UR4][R2.64], R11 ;  /* 0x8000000b020309a8 */ /* 0x002ee200081ef104 */
[----:B0-----:R-:W-:-:S06]  /*0180*/  LOP3.LUT R6, R6, UR6, RZ, 0xc0, !PT ;  /* 0x0000000606067c12 */ /* 0x001fcc000f8ec0ff */
[----:B------:R-:W0:Y:S01]  /*0190*/  POPC R6, R6 ;  /* 0x0000000600067309 */ /* 0x000e220000000000 */
[----:B---3--:R-:W0:Y:S02]  /*01a0*/  SHFL.IDX PT, R9, R3, R0, 0x1f ;  /* 0x00001f0003097589 */ /* 0x008e2400000e0000 */
[----:B0-----:R-:W-:-:S04]  /*01b0*/  IMAD.IADD R9, R9, 0x1, R6 ;  /* 0x0000000109097824 */ /* 0x001fc800078e0206 */
[----:B--2---:R-:W-:-:S05]  /*01c0*/  IMAD.WIDE R4, R9, 0x4, R4 ;  /* 0x0000000409047825 */ /* 0x004fca00078e0204 */
[----:B------:R-:W-:Y:S01]  /*01d0*/  STG.E desc[UR4][R4.64], R7 ;  /* 0x0000000704007986 */ /* 0x000fe2000c101904 */
[----:B------:R-:W-:Y:S05]  /*01e0*/  EXIT ;  /* 0x000000000000794d */ /* 0x000fea0003800000 */
.L_x_20:
        /* <DEDUP_REMOVED lines=9> */
.L_x_33:


//--------------------- .text._Z10fastKernelPKhS0_Phii --------------------------
	.section	.text._Z10fastKernelPKhS0_Phii,"ax",@progbits
	.align	128
        .global         _Z10fastKernelPKhS0_Phii
        .type           _Z10fastKernelPKhS0_Phii,@function
        .size           _Z10fastKernelPKhS0_Phii,(.L_x_34 - _Z10fastKernelPKhS0_Phii)
        .other          _Z10fastKernelPKhS0_Phii,@"STO_CUDA_ENTRY STV_DEFAULT"
_Z10fastKernelPKhS0_Phii:
.text._Z10fastKernelPKhS0_Phii:
[----:B------:R-:W-:Y:S01]  /*0000*/  LDC R1, c[0x0][0x37c] ;  /* 0x0000df00ff017b82 */ /* 0x000fe20000000800 */
[----:B------:R-:W0:Y:S01]  /*0010*/  S2R R4, SR_CTAID.X ;  /* 0x0000000000047919 */ /* 0x000e220000002500 */
[----:B------:R-:W1:Y:S01]  /*0020*/  LDCU.64 UR16, c[0x0][0x398] ;  /* 0x00007300ff1077ac */ /* 0x000e620008000a00 */
[----:B------:R-:W0:Y:S01]  /*0030*/  S2R R5, SR_TID.X ;  /* 0x0000000000057919 */ /* 0x000e220000002100 */
[----:B------:R-:W2:Y:S01]  /*0040*/  LDCU.64 UR18, c[0x0][0x358] ;  /* 0x00006b00ff1277ac */ /* 0x000ea20008000a00 */
[----:B------:R-:W3:Y:S01]  /*0050*/  S2R R3, SR_CTAID.Y ;  /* 0x0000000000037919 */ /* 0x000ee20000002600 */
[----:B-1----:R-:W-:Y:S01]  /*0060*/  UIADD3 UR4, UPT, UPT, UR16, -0x3, URZ ;  /* 0xfffffffd10047890 */ /* 0x002fe2000fffe0ff */
[----:B0-----:R-:W-:-:S05]  /*0070*/  IMAD R4, R4, 0x20, R5 ;  /* 0x0000002004047824 */ /* 0x001fca00078e0205 */
[----:B------:R-:W-:Y:S01]  /*0080*/  ISETP.GE.AND P0, PT, R4, UR4, PT ;  /* 0x0000000404007c0c */ /* 0x000fe2000bf06270 */
[----:B------:R-:W-:-:S03]  /*0090*/  UIADD3 UR4, UPT, UPT, UR17, -0x3, URZ ;  /* 0xfffffffd11047890 */ /* 0x000fc6000fffe0ff */
[----:B------:R-:W-:-:S03]  /*00a0*/  ISETP.GT.AND P0, PT, R4, 0x2, !P0 ;  /* 0x000000020400780c */ /* 0x000fc60004704270 */
[C---:B---3--:R-:W-:Y:S02]  /*00b0*/  ISETP.LT.AND P1, PT, R3.reuse, UR4, PT ;  /* 0x0000000403007c0c */ /* 0x048fe4000bf21270 */
[----:B------:R-:W-:-:S13]  /*00c0*/  ISETP.GT.U32.AND P0, PT, R3, 0x2, P0 ;  /* 0x000000020300780c */ /* 0x000fda0000704070 */
[----:B--2---:R-:W-:Y:S05]  /*00d0*/  @P0 BRA P1, `(.L_x_21) ;  /* 0x0000000000240947 */ /* 0x004fea0000800000 */
[----:B------:R-:W-:-:S04]  /*00e0*/  ISETP.GE.AND P0, PT, R3, UR17, PT ;  /* 0x0000001103007c0c */ /* 0x000fc8000bf06270 */
[----:B------:R-:W-:-:S13]  /*00f0*/  ISETP.GE.OR P0, PT, R4, UR16, P0 ;  /* 0x0000001004007c0c */ /* 0x000fda0008706670 */
[----:B------:R-:W-:Y:S05]  /*0100*/  @P0 EXIT ;  /* 0x000000000000094d */ /* 0x000fea0003800000 */
[----:B------:R-:W0:Y:S01]  /*0110*/  LDCU.64 UR4, c[0x0][0x390] ;  /* 0x00007200ff0477ac */ /* 0x000e220008000a00 */
[----:B------:R-:W-:-:S05]  /*0120*/  IMAD R3, R3, UR16, R4 ;  /* 0x0000001003037c24 */ /* 0x000fca000f8e0204 */
[----:B0-----:R-:W-:-:S04]  /*0130*/  IADD3 R2, P0, PT, R3, UR4, RZ ;  /* 0x0000000403027c10 */ /* 0x001fc8000ff1e0ff */
[----:B------:R-:W-:-:S05]  /*0140*/  LEA.HI.X.SX32 R3, R3, UR5, 0x1, P0 ;  /* 0x0000000503037c11 */ /* 0x000fca00080f0eff */
[----:B------:R-:W-:Y:S01]  /*0150*/  STG.E.U8 desc[UR18][R2.64], RZ ;  /* 0x000000ff02007986 */ /* 0x000fe2000c101112 */
[----:B------:R-:W-:Y:S05]  /*0160*/  EXIT ;  /* 0x000000000000794d */ /* 0x000fea0003800000 */
.L_x_21:
[----:B------:R-:W0:Y:S01]  /*0170*/  LDCU.S8 UR4, c[0x3][0x19] ;  /* 0x00c00320ff0477ac */ /* 0x000e220008000200 */
[----:B------:R-:W1:Y:S01]  /*0180*/  LDCU.S8 UR5, c[0x3][0x9] ;  /* 0x00c00120ff0577ac */ /* 0x000e620008000200 */
[----:B------:R-:W2:Y:S01]  /*0190*/  LDCU.S8 UR6, c[0x3][0x1a] ;  /* 0x00c00340ff0677ac */ /* 0x000ea20008000200 */
[----:B------:R-:W3:Y:S01]  /*01a0*/  LDCU.S8 UR7, c[0x3][0xa] ;  /* 0x00c00140ff0777ac */ /* 0x000ee20008000200 */
[----:B------:R-:W4:Y:S01]  /*01b0*/  LDCU.S8 UR8, c[0x3][0x1b] ;  /* 0x00c00360ff0877ac */ /* 0x000f220008000200 */
[----:B0-----:R-:W-:Y:S01]  /*01c0*/  VIADD R21, R3, UR4 ;  /* 0x0000000403157c36 */ /* 0x001fe20008000000 */
[----:B------:R-:W0:Y:S01]  /*01d0*/  LDCU.S8 UR9, c[0x3][0xb] ;  /* 0x00c00160ff0977ac */ /* 0x000e220008000200 */
[----:B-1----:R-:W-:Y:S01]  /*01e0*/  VIADD R0, R4, UR5 ;  /* 0x0000000504007c36 */ /* 0x002fe20008000000 */
[----:B------:R-:W1:Y:S03]  /*01f0*/  LDCU.S8 UR10, c[0x3][0x1d] ;  /* 0x00c003a0ff0a77ac */ /* 0x000e660008000200 */
[----:B------:R-:W-:Y:S01]  /*0200*/  IMAD R21, R21, UR16, R0 ;  /* 0x0000001015157c24 */ /* 0x000fe2000f8e0200 */
[----:B------:R-:W5:Y:S01]  /*0210*/  LDCU.S8 UR11, c[0x3][0xd] ;  /* 0x00c001a0ff0b77ac */ /* 0x000f620008000200 */
        /* <DEDUP_REMOVED lines=8> */
[----:B--2---:R-:W-:Y:S01]  /*02a0*/  UMOV UR4, UR6 ;  /* 0x0000000600047c82 */ /* 0x004fe20008000000 */
[----:B---3--:R-:W-:Y:S01]  /*02b0*/  UMOV UR5, UR7 ;  /* 0x0000000700057c82 */ /* 0x008fe20008000000 */
[----:B------:R-:W2:Y:S01]  /*02c0*/  LDCU.U8 UR20, c[0x3][0x18] ;  /* 0x00c00300ff1477ac */ /* 0x000ea20008000000 */
[----:B------:R-:W-:-:S02]  /*02d0*/  VIADD R18, R3, UR4 ;  /* 0x0000000403127c36 */ /* 0x000fc40008000000 */
[----:B------:R-:W-:Y:S01]  /*02e0*/  VIADD R5, R4, UR5 ;  /* 0x0000000504057c36 */ /* 0x000fe20008000000 */
[----:B------:R-:W3:Y:S03]  /*02f0*/  LDCU.U8 UR21, c[0x3][0x8] ;  /* 0x00c00100ff1577ac */ /* 0x000ee60008000000 */
[----:B------:R-:W-:Y:S01]  /*0300*/  IMAD R18, R18, UR16, R5 ;  /* 0x0000001012127c24 */ /* 0x000fe2000f8e0205 */
[----:B----4-:R-:W-:Y:S01]  /*0310*/  UMOV UR6, UR8 ;  /* 0x0000000800067c82 */ /* 0x010fe20008000000 */
[----:B0-----:R-:W-:Y:S01]  /*0320*/  UMOV UR7, UR9 ;  /* 0x0000000900077c82 */ /* 0x001fe20008000000 */
[----:B-1----:R-:W-:Y:S01]  /*0330*/  UMOV UR8, UR10 ;  /* 0x0000000a00087c82 */ /* 0x002fe20008000000 */
[----:B-----5:R-:W-:Y:S01]  /*0340*/  UMOV UR9, UR11 ;  /* 0x0000000b00097c82 */ /* 0x020fe20008000000 */
[----:B------:R-:W-:Y:S01]  /*0350*/  UMOV UR10, UR12 ;  /* 0x0000000c000a7c82 */ /* 0x000fe20008000000 */
[----:B------:R-:W-:Y:S01]  /*0360*/  UMOV UR11, UR13 ;  /* 0x0000000d000b7c82 */ /* 0x000fe20008000000 */
[----:B------:R-:W0:Y:S01]  /*0370*/  LDCU.128 UR12, c[0x0][0x380] ;  /* 0x00007000ff0c77ac */ /* 0x000e220008000c00 */
[----:B------:R-:W-:-:S02]  /*0380*/  VIADD R14, R3, UR6 ;  /* 0x00000006030e7c36 */ /* 0x000fc40008000000 */
[C---:B------:R-:W-:Y:S01]  /*0390*/  VIADD R7, R4.reuse, UR7 ;  /* 0x0000000704077c36 */ /* 0x040fe20008000000 */
[----:B------:R-:W1:Y:S01]  /*03a0*/  LDCU.S8 UR32, c[0x3][0x23] ;  /* 0x00c00460ff2077ac */ /* 0x000e620008000200 */
[C---:B------:R-:W-:Y:S02]  /*03b0*/  VIADD R19, R3.reuse, UR8 ;  /* 0x0000000803137c36 */ /* 0x040fe40008000000 */
[C---:B------:R-:W-:Y:S01]  /*03c0*/  VIADD R0, R4.reuse, UR9 ;  /* 0x0000000904007c36 */ /* 0x040fe20008000000 */
[----:B------:R-:W4:Y:S01]  /*03d0*/  LDCU.S8 UR33, c[0x3][0x13] ;  /* 0x00c00260ff2177ac */ /* 0x000f220008000200 */
[----:B------:R-:W-:Y:S02]  /*03e0*/  VIADD R16, R3, UR10 ;  /* 0x0000000a03107c36 */ /* 0x000fe40008000000 */
[----:B------:R-:W-:Y:S01]  /*03f0*/  IMAD R19, R19, UR16, R0 ;  /* 0x0000001013137c24 */ /* 0x000fe2000f8e0200 */
[----:B------:R-:W5:Y:S01]  /*0400*/  LDCU.U8 UR26, c[0x3][0x20] ;  /* 0x00c00400ff1a77ac */ /* 0x000f620008000000 */
[----:B------:R-:W-:-:S02]  /*0410*/  VIADD R9, R4, UR11 ;  /* 0x0000000b04097c36 */ /* 0x000fc40008000000 */
[----:B------:R-:W-:Y:S01]  /*0420*/  IMAD R14, R14, UR16, R7 ;  /* 0x000000100e0e7c24 */ /* 0x000fe2000f8e0207 */
[----:B------:R-:W-:Y:S01]  /*0430*/  UMOV UR6, UR28 ;  /* 0x0000001c00067c82 */ /* 0x000fe20008000000 */
[----:B------:R-:W-:Y:S01]  /*0440*/  UMOV UR7, UR29 ;  /* 0x0000001d00077c82 */ /* 0x000fe20008000000 */
[----:B------:R-:W5:Y:S01]  /*0450*/  LDCU.U8 UR22, c[0x3][0x1c] ;  /* 0x00c00380ff1677ac */ /* 0x000f620008000000 */
[----:B------:R-:W-:Y:S02]  /*0460*/  VIADD R17, R3, UR6 ;  /* 0x0000000603117c36 */ /* 0x000fe40008000000 */
[----:B------:R-:W-:Y:S01]  /*0470*/  VIADD R2, R4, UR7 ;  /* 0x0000000704027c36 */ /* 0x000fe20008000000 */
[----:B------:R-:W5:Y:S01]  /*0480*/  LDCU.U8 UR23, c[0x3][0xc] ;  /* 0x00c00180ff1777ac */ /* 0x000f620008000000 */
[----:B------:R-:W-:Y:S02]  /*0490*/  IMAD R16, R16, UR16, R9 ;  /* 0x0000001010107c24 */ /* 0x000fe4000f8e0209 */
[----:B------:R-:W-:Y:S01]  /*04a0*/  IMAD R17, R17, UR16, R2 ;  /* 0x0000001011117c24 */ /* 0x000fe2000f8e0202 */
[----:B------:R-:W5:Y:S01]  /*04b0*/  LDCU.U8 UR27, c[0x3][0x10] ;  /* 0x00c00200ff1b77ac */ /* 0x000f620008000000 */
[C---:B------:R-:W-:Y:S01]  /*04c0*/  IMAD R2, R3.reuse, UR16, R4 ;  /* 0x0000001003027c24 */ /* 0x040fe2000f8e0204 */
[----:B------:R-:W5:Y:S04]  /*04d0*/  LDCU.U8 UR10, c[0x3][0x24] ;  /* 0x00c00480ff0a77ac */ /* 0x000f680008000000 */
[C---:B0-----:R-:W-:Y:S01]  /*04e0*/  IADD3 R8, P0, PT, R2.reuse, UR12, RZ ;  /* 0x0000000c02087c10 */ /* 0x041fe2000ff1e0ff */
[----:B------:R-:W0:Y:S01]  /*04f0*/  LDCU.U8 UR6, c[0x3][0x14] ;  /* 0x00c00280ff0677ac */ /* 0x000e220008000000 */
[----:B------:R-:W-:Y:S01]  /*0500*/  IADD3 R10, P1, PT, R2, UR14, RZ ;  /* 0x0000000e020a7c10 */ /* 0x000fe2000ff3e0ff */
[----:B------:R-:W-:Y:S01]  /*0510*/  UMOV UR4, UR24 ;  /* 0x0000001800047c82 */ /* 0x000fe20008000000 */
[----:B------:R-:W-:Y:S01]  /*0520*/  UMOV UR5, UR25 ;  /* 0x0000001900057c82 */ /* 0x000fe20008000000 */
[C---:B------:R-:W-:Y:S01]  /*0530*/  VIADD R13, R3.reuse, UR4 ;  /* 0x00000004030d7c36 */ /* 0x040fe20008000000 */
[----:B------:R-:W-:Y:S01]  /*0540*/  UMOV UR8, UR30 ;  /* 0x0000001e00087c82 */ /* 0x000fe20008000000 */
[C---:B------:R-:W-:Y:S01]  /*0550*/  VIADD R0, R4.reuse, UR5 ;  /* 0x0000000504007c36 */ /* 0x040fe20008000000 */
[----:B------:R-:W-:Y:S01]  /*0560*/  UMOV UR9, UR31 ;  /* 0x0000001f00097c82 */ /* 0x000fe20008000000 */
[----:B--2---:R-:W-:Y:S01]  /*0570*/  UPRMT UR20, UR20, 0x8880, URZ ;  /* 0x0000888014147896 */ /* 0x004fe200080000ff */
[----:B------:R-:W-:Y:S01]  /*0580*/  VIADD R5, R3, UR8 ;  /* 0x0000000803057c36 */ /* 0x000fe20008000000 */
[----:B---3--:R-:W-:Y:S01]  /*0590*/  UPRMT UR21, UR21, 0x8880, URZ ;  /* 0x0000888015157896 */ /* 0x008fe200080000ff */
[C---:B------:R-:W-:Y:S01]  /*05a0*/  VIADD R6, R4.reuse, UR9 ;  /* 0x0000000904067c36 */ /* 0x040fe20008000000 */
[----:B-1----:R-:W-:Y:S01]  /*05b0*/  UMOV UR4, UR32 ;  /* 0x0000002000047c82 */ /* 0x002fe20008000000 */
[----:B------:R-:W-:Y:S01]  /*05c0*/  IMAD R13, R13, UR16, R0 ;  /* 0x000000100d0d7c24 */ /* 0x000fe2000f8e0200 */
[----:B------:R-:W-:Y:S01]  /*05d0*/  SHF.R.S32.HI R0, RZ, 0x1f, R2 ;  /* 0x0000001fff007819 */ /* 0x000fe20000011402 */
[----:B----4-:R-:W-:Y:S01]  /*05e0*/  UMOV UR5, UR33 ;  /* 0x0000002100057c82 */ /* 0x010fe20008000000 */
[----:B------:R-:W-:Y:S01]  /*05f0*/  IMAD R5, R5, UR16, R6 ;  /* 0x0000001005057c24 */ /* 0x000fe2000f8e0206 */
[----:B-----5:R-:W-:Y:S01]  /*0600*/  UPRMT UR26, UR26, 0x8880, URZ ;  /* 0x000088801a1a7896 */ /* 0x020fe200080000ff */
[C---:B------:R-:W-:Y:S01]  /*0610*/  VIADD R6, R3.reuse, UR4 ;  /* 0x0000000403067c36 */ /* 0x040fe20008000000 */
[----:B------:R-:W-:Y:S01]  /*0620*/  UMOV UR4, UR20 ;  /* 0x0000001400047c82 */ /* 0x000fe20008000000 */
[----:B------:R-:W-:Y:S01]  /*0630*/  VIADD R7, R4, UR5 ;  /* 0x0000000504077c36 */ /* 0x000fe20008000000 */
[----:B------:R-:W-:Y:S01]  /*0640*/  UMOV UR5, UR21 ;  /* 0x0000001500057c82 */ /* 0x000fe20008000000 */
[----:B------:R-:W-:Y:S01]  /*0650*/  IADD3.X R9, PT, PT, R0, UR13, RZ, P0, !PT ;  /* 0x0000000d00097c10 */ /* 0x000fe200087fe4ff */
[----:B------:R-:W-:Y:S01]  /*0660*/  VIADD R15, R3, UR4 ;  /* 0x00000004030f7c36 */ /* 0x000fe20008000000 */
[C---:B------:R-:W-:Y:S01]  /*0670*/  IADD3 R20, P0, PT, R21.reuse, UR12, RZ ;  /* 0x0000000c15147c10 */ /* 0x040fe2000ff1e0ff */
[----:B------:R-:W-:Y:S01]  /*0680*/  VIADD R12, R4, UR5 ;  /* 0x00000005040c7c36 */ /* 0x000fe20008000000 */
[----:B------:R-:W-:Y:S01]  /*0690*/  UPRMT UR22, UR22, 0x8880, URZ ;  /* 0x0000888016167896 */ /* 0x000fe200080000ff */
[----:B------:R-:W-:Y:S01]  /*06a0*/  IADD3.X R11, PT, PT, R0, UR15, RZ, P1, !PT ;  /* 0x0000000f000b7c10 */ /* 0x000fe20008ffe4ff */
[----:B------:R-:W-:Y:S01]  /*06b0*/  UPRMT UR23, UR23, 0x8880, URZ ;  /* 0x0000888017177896 */ /* 0x000fe200080000ff */
[----:B------:R-:W-:Y:S01]  /*06c0*/  LEA.HI.X.SX32 R21, R21, UR13, 0x1, P0 ;  /* 0x0000000d15157c11 */ /* 0x000fe200080f0eff */
[----:B------:R-:W-:Y:S01]  /*06d0*/  UPRMT UR7, UR27, 0x8880, URZ ;  /* 0x000088801b077896 */ /* 0x000fe200080000ff */
[----:B------:R-:W-:Y:S01]  /*06e0*/  IMAD R15, R15, UR16, R12 ;  /* 0x000000100f0f7c24 */ /* 0x000fe2000f8e020c */
[----:B------:R-:W-:Y:S01]  /*06f0*/  UPRMT UR8, UR10, 0x8880, URZ ;  /* 0x000088800a087896 */ /* 0x000fe200080000ff */
[----:B------:R-:W-:Y:S01]  /*0700*/  IADD3 R28, P0, PT, R14, UR12, RZ ;  /* 0x0000000c0e1c7c10 */ /* 0x000fe2000ff1e0ff */
[----:B0-----:R-:W-:Y:S01]  /*0710*/  UPRMT UR9, UR6, 0x8880, URZ ;  /* 0x0000888006097896 */ /* 0x001fe200080000ff */
[----:B------:R-:W-:Y:S01]  /*0720*/  IMAD R6, R6, UR16, R7 ;  /* 0x0000001006067c24 */ /* 0x000fe2000f8e0207 */
[----:B------:R-:W2:Y:S01]  /*0730*/  LDG.E.U8 R8, desc[UR18][R8.64] ;  /* 0x0000001208087981 */ /* 0x000ea2000c1e1100 */
[----:B------:R-:W-:Y:S01]  /*0740*/  UMOV UR6, UR26 ;  /* 0x0000001a00067c82 */ /* 0x000fe20008000000 */
[----:B------:R-:W-:Y:S01]  /*0750*/  UMOV UR4, UR22 ;  /* 0x0000001600047c82 */ /* 0x000fe20008000000 */
[----:B------:R-:W-:Y:S01]  /*0760*/  UMOV UR5, UR23 ;  /* 0x0000001700057c82 */ /* 0x000fe20008000000 */
[----:B------:R0:W2:Y:S01]  /*0770*/  LDG.E.U8 R7, desc[UR18][R10.64] ;  /* 0x000000120a077981 */ /* 0x0000a2000c1e1100 */
[----:B------:R-:W-:Y:S01]  /*0780*/  VIADD R23, R4, UR7 ;  /* 0x0000000704177c36 */ /* 0x000fe20008000000 */
[----:B------:R-:W-:Y:S01]  /*0790*/  LEA.HI.X.SX32 R29, R14, UR13, 0x1, P0 ;  /* 0x0000000d0e1d7c11 */ /* 0x000fe200080f0eff */
[----:B------:R-:W-:Y:S01]  /*07a0*/  VIADD R22, R3, UR8 ;  /* 0x0000000803167c36 */ /* 0x000fe20008000000 */
[----:B------:R-:W-:Y:S01]  /*07b0*/  IADD3 R14, P0, PT, R15, UR12, RZ ;  /* 0x0000000c0f0e7c10 */ /* 0x000fe2000ff1e0ff */
[----:B------:R-:W-:-:S02]  /*07c0*/  VIADD R25, R4, UR9 ;  /* 0x0000000904197c36 */ /* 0x000fc40008000000 */
[C---:B------:R-:W-:Y:S02]  /*07d0*/  VIADD R12, R3.reuse, UR4 ;  /* 0x00000004030c7c36 */ /* 0x040fe40008000000 */
[----:B0-----:R-:W-:Y:S02]  /*07e0*/  VIADD R10, R3, UR6 ;  /* 0x00000006030a7c36 */ /* 0x001fe40008000000 */
[----:B------:R-:W-:Y:S01]  /*07f0*/  VIADD R11, R4, UR5 ;  /* 0x00000005040b7c36 */ /* 0x000fe20008000000 */
[----:B------:R-:W-:Y:S01]  /*0800*/  LEA.HI.X.SX32 R15, R15, UR13, 0x1, P0 ;  /* 0x0000000d0f0f7c11 */ /* 0x000fe200080f0eff */
[----:B------:R-:W-:Y:S01]  /*0810*/  IMAD R9, R10, UR16, R23 ;  /* 0x000000100a097c24 */ /* 0x000fe2000f8e0217 */
[----:B------:R-:W-:Y:S01]  /*0820*/  IADD3 R24, P1, PT, R18, UR12, RZ ;  /* 0x0000000c12187c10 */ /* 0x000fe2000ff3e0ff */
[----:B------:R-:W-:Y:S01]  /*0830*/  IMAD R10, R22, UR16, R25 ;  /* 0x00000010160a7c24 */ /* 0x000fe2000f8e0219 */
[----:B------:R-:W-:Y:S01]  /*0840*/  IADD3 R22, P0, PT, R16, UR12, RZ ;  /* 0x0000000c10167c10 */ /* 0x000fe2000ff1e0ff */
[----:B------:R-:W-:Y:S01]  /*0850*/  IMAD R12, R12, UR16, R11 ;  /* 0x000000100c0c7c24 */ /* 0x000fe2000f8e020b */
[----:B------:R-:W-:Y:S01]  /*0860*/  LEA.HI.X.SX32 R25, R18, UR13, 0x1, P1 ;  /* 0x0000000d12197c11 */ /* 0x000fe200088f0eff */
[----:B------:R0:W3:Y:S01]  /*0870*/  LDG.E.U8 R11, desc[UR18][R20.64] ;  /* 0x00000012140b7981 */ /* 0x0000e2000c1e1100 */
[----:B------:R-:W-:-:S02]  /*0880*/  LEA.HI.X.SX32 R23, R16, UR13, 0x1, P0 ;  /* 0x0000000d10177c11 */ /* 0x000fc400080f0eff */
[C---:B------:R-:W-:Y:S01]  /*0890*/  IADD3 R18, P1, PT, R19.reuse, UR12, RZ ;  /* 0x0000000c13127c10 */ /* 0x040fe2000ff3e0ff */
[----:B------:R-:W1:Y:S01]  /*08a0*/  LDCU.S8 UR4, c[0x3][0x25] ;  /* 0x00c004a0ff0477ac */ /* 0x000e620008000200 */
[----:B------:R-:W4:Y:S01]  /*08b0*/  LDG.E.U8 R24, desc[UR18][R24.64] ;  /* 0x0000001218187981 */ /* 0x000f22000c1e1100 */
[----:B------:R-:W5:Y:S03]  /*08c0*/  LDCU.S8 UR5, c[0x3][0x15] ;  /* 0x00c002a0ff0577ac */ /* 0x000f660008000200 */
[----:B------:R1:W4:Y:S01]  /*08d0*/  LDG.E.U8 R26, desc[UR18][R14.64] ;  /* 0x000000120e1a7981 */ /* 0x000322000c1e1100 */
[C---:B0-----:R-:W-:Y:S01]  /*08e0*/  IADD3 R20, P0, PT, R12.reuse, UR12, RZ ;  /* 0x0000000c0c147c10 */ /* 0x041fe2000ff1e0ff */
[----:B------:R-:W0:Y:S01]  /*08f0*/  LDCU.S8 UR6, c[0x3][0x26] ;  /* 0x00c004c0ff0677ac */ /* 0x000e220008000200 */
[----:B------:R-:W-:Y:S01]  /*0900*/  LEA.HI.X.SX32 R19, R19, UR13, 0x1, P1 ;  /* 0x0000000d13137c11 */ /* 0x000fe200088f0eff */
[----:B------:R5:W4:Y:S01]  /*0910*/  LDG.E.U8 R22, desc[UR18][R22.64] ;  /* 0x0000001216167981 */ /* 0x000b22000c1e1100 */
[----:B------:R-:W-:Y:S01]  /*0920*/  LEA.HI.X.SX32 R21, R12, UR13, 0x1, P0 ;  /* 0x0000000d0c157c11 */ /* 0x000fe200080f0eff */
[----:B------:R-:W0:Y:S01]  /*0930*/  LDCU.S8 UR7, c[0x3][0x16] ;  /* 0x00c002c0ff0777ac */ /* 0x000e220008000200 */
[C---:B------:R-:W-:Y:S01]  /*0940*/  IADD3 R12, P0, PT, R13.reuse, UR12, RZ ;  /* 0x0000000c0d0c7c10 */ /* 0x040fe2000ff1e0ff */
[----:B------:R-:W4:Y:S01]  /*0950*/  LDG.E.U8 R25, desc[UR18][R28.64] ;  /* 0x000000121c197981 */ /* 0x000f22000c1e1100 */
[----:B------:R-:W0:Y:S02]  /*0960*/  LDCU.S8 UR8, c[0x3][0x27] ;  /* 0x00c004e0ff0877ac */ /* 0x000e240008000200 */
[----:B------:R-:W-:Y:S01]  /*0970*/  LEA.HI.X.SX32 R13, R13, UR13, 0x1, P0 ;  /* 0x0000000d0d0d7c11 */ /* 0x000fe200080f0eff */
[----:B------:R5:W4:Y:S01]  /*0980*/  LDG.E.U8 R27, desc[UR18][R18.64] ;  /* 0x00000012121b7981 */ /* 0x000b22000c1e1100 */
[----:B------:R-:W0:Y:S01]  /*0990*/  LDCU.S8 UR9, c[0x3][0x17] ;  /* 0x00c002e0ff0977ac */ /* 0x000e220008000200 */
[----:B-1----:R-:W-:-:S02]  /*09a0*/  IADD3 R14, P1, PT, R17, UR12, RZ ;  /* 0x0000000c110e7c10 */ /* 0x002fc4000ff3e0ff */
[----:B------:R-:W4:Y:S01]  /*09b0*/  LDG.E.U8 R20, desc[UR18][R20.64] ;  /* 0x0000001214147981 */ /* 0x000f22000c1e1100 */
[----:B------:R-:W-:Y:S01]  /*09c0*/  IADD3 R16, P2, PT, R5, UR12, RZ ;  /* 0x0000000c05107c10 */ /* 0x000fe2000ff5e0ff */
[----:B-----5:R-:W-:Y:S02]  /*09d0*/  VIADD R23, R4, UR5 ;  /* 0x0000000504177c36 */ /* 0x020fe40008000000 */
[----:B------:R1:W5:Y:S01]  /*09e0*/  LDG.E.U8 R28, desc[UR18][R12.64] ;  /* 0x000000120c1c7981 */ /* 0x000362000c1e1100 */
[----:B------:R-:W-:Y:S02]  /*09f0*/  IADD3 R18, P0, PT, R9, UR12, RZ ;  /* 0x0000000c09127c10 */ /* 0x000fe4000ff1e0ff */
[----:B------:R-:W-:Y:S02]  /*0a00*/  LEA.HI.X.SX32 R15, R17, UR13, 0x1, P1 ;  /* 0x0000000d110f7c11 */ /* 0x000fe400088f0eff */
[----:B------:R-:W-:Y:S02]  /*0a10*/  LEA.HI.X.SX32 R19, R9, UR13, 0x1, P0 ;  /* 0x0000000d09137c11 */ /* 0x000fe400080f0eff */
[----:B------:R-:W-:Y:S01]  /*0a20*/  LEA.HI.X.SX32 R17, R5, UR13, 0x1, P2 ;  /* 0x0000000d05117c11 */ /* 0x000fe200090f0eff */
[----:B------:R0:W5:Y:S01]  /*0a30*/  LDG.E.U8 R9, desc[UR18][R14.64] ;  /* 0x000000120e097981 */ /* 0x000162000c1e1100 */
[----:B------:R-:W-:Y:S01]  /*0a40*/  VIADD R5, R3, UR4 ;  /* 0x0000000403057c36 */ /* 0x000fe20008000000 */
[----:B-1----:R-:W-:-:S02]  /*0a50*/  IADD3 R12, P1, PT, R10, UR12, RZ ;  /* 0x0000000c0a0c7c10 */ /* 0x002fc4000ff3e0ff */
[----:B------:R-:W5:Y:S01]  /*0a60*/  LDG.E.U8 R18, desc[UR18][R18.64] ;  /* 0x0000001212127981 */ /* 0x000f62000c1e1100 */
[----:B0-----:R-:W-:-:S03]  /*0a70*/  VIADD R29, R3, UR6 ;  /* 0x00000006031d7c36 */ /* 0x001fc60008000000 */
[----:B------:R0:W5:Y:S01]  /*0a80*/  LDG.E.U8 R21, desc[UR18][R16.64] ;  /* 0x0000001210157981 */ /* 0x000162000c1e1100 */
[----:B------:R-:W-:Y:S01]  /*0a90*/  IADD3 R14, P0, PT, R6, UR12, RZ ;  /* 0x0000000c060e7c10 */ /* 0x000fe2000ff1e0ff */
[----:B------:R-:W-:Y:S01]  /*0aa0*/  IMAD R5, R5, UR16, R23 ;  /* 0x0000001005057c24 */ /* 0x000fe2000f8e0217 */
[----:B------:R-:W-:Y:S02]  /*0ab0*/  LEA.HI.X.SX32 R13, R10, UR13, 0x1, P1 ;  /* 0x0000000d0a0d7c11 */ /* 0x000fe400088f0eff */
[----:B------:R-:W-:Y:S01]  /*0ac0*/  LEA.HI.X.SX32 R15, R6, UR13, 0x1, P0 ;  /* 0x0000000d060f7c11 */ /* 0x000fe200080f0eff */
[----:B------:R-:W-:Y:S01]  /*0ad0*/  UMOV UR4, UR8 ;  /* 0x0000000800047c82 */ /* 0x000fe20008000000 */
[C---:B0-----:R-:W-:Y:S01]  /*0ae0*/  VIADD R16, R4.reuse, UR7 ;  /* 0x0000000704107c36 */ /* 0x041fe20008000000 */
[----:B------:R-:W-:Y:S02]  /*0af0*/  UMOV UR5, UR9 ;  /* 0x0000000900057c82 */ /* 0x000fe40008000000 */
[----:B------:R-:W5:Y:S01]  /*0b00*/  LDG.E.U8 R14, desc[UR18][R14.64] ;  /* 0x000000120e0e7981 */ /* 0x000f62000c1e1100 */
[----:B------:R-:W-:Y:S01]  /*0b10*/  IMAD R10, R29, UR16, R16 ;  /* 0x000000101d0a7c24 */ /* 0x000fe2000f8e0210 */
[----:B------:R-:W-:Y:S01]  /*0b20*/  IADD3 R16, P0, PT, R5, UR12, RZ ;  /* 0x0000000c05107c10 */ /* 0x000fe2000ff1e0ff */
[----:B------:R-:W-:Y:S01]  /*0b30*/  VIADD R3, R3, UR4 ;  /* 0x0000000403037c36 */ /* 0x000fe20008000000 */
[----:B------:R0:W5:Y:S01]  /*0b40*/  LDG.E.U8 R6, desc[UR18][R12.64] ;  /* 0x000000120c067981 */ /* 0x000162000c1e1100 */
[----:B------:R-:W-:Y:S01]  /*0b50*/  VIADD R19, R4, UR5 ;  /* 0x0000000504137c36 */ /* 0x000fe20008000000 */
[C---:B------:R-:W-:Y:S01]  /*0b60*/  IADD3 R4, P1, PT, R10.reuse, UR12, RZ ;  /* 0x0000000c0a047c10 */ /* 0x040fe2000ff3e0ff */
[----:B------:R-:W1:Y:S01]  /*0b70*/  LDCU.U16 UR4, c[0x3][0x28] ;  /* 0x00c00500ff0477ac */ /* 0x000e620008000400 */
[----:B------:R-:W-:Y:S01]  /*0b80*/  LEA.HI.X.SX32 R17, R5, UR13, 0x1, P0 ;  /* 0x0000000d05117c11 */ /* 0x000fe200080f0eff */
[----:B------:R-:W-:Y:S01]  /*0b90*/  IMAD R3, R3, UR16, R19 ;  /* 0x0000001003037c24 */ /* 0x000fe2000f8e0213 */
[----:B------:R-:W-:-:S03]  /*0ba0*/  LEA.HI.X.SX32 R5, R10, UR13, 0x1, P1 ;  /* 0x0000000d0a057c11 */ /* 0x000fc600088f0eff */
[----:B------:R-:W5:Y:S01]  /*0bb0*/  LDG.E.U8 R16, desc[UR18][R16.64] ;  /* 0x0000001210107981 */ /* 0x000f62000c1e1100 */
[----:B0-----:R-:W-:-:S03]  /*0bc0*/  IADD3 R12, P0, PT, R3, UR12, RZ ;  /* 0x0000000c030c7c10 */ /* 0x001fc6000ff1e0ff */
[----:B------:R-:W5:Y:S01]  /*0bd0*/  LDG.E.U8 R4, desc[UR18][R4.64] ;  /* 0x0000001204047981 */ /* 0x000f62000c1e1100 */
[----:B------:R-:W-:-:S05]  /*0be0*/  LEA.HI.X.SX32 R13, R3, UR13, 0x1, P0 ;  /* 0x0000000d030d7c11 */ /* 0x000fca00080f0eff */
[----:B------:R0:W5:Y:S01]  /*0bf0*/  LDG.E.U8 R12, desc[UR18][R12.64] ;  /* 0x000000120c0c7981 */ /* 0x000162000c1e1100 */
[----:B------:R-:W5:Y:S01]  /*0c00*/  LDCU.U16 UR5, c[0x3][0x28] ;  /* 0x00c00500ff0577ac */ /* 0x000f620008000400 */
[----:B-1----:R-:W-:Y:S01]  /*0c10*/  UPRMT UR4, UR4, 0x9910, URZ ;  /* 0x0000991004047896 */ /* 0x002fe200080000ff */
[----:B------:R-:W-:Y:S01]  /*0c20*/  BSSY.RECONVERGENT B0, `(.L_x_22) ;  /* 0x00000e8000007945 */ /* 0x000fe20003800200 */
[C-C-:B--2---:R-:W-:Y:S02]  /*0c30*/  IMAD.IADD R3, R8.reuse, 0x1, R7.reuse ;  /* 0x0000000108037824 */ /* 0x144fe400078e0207 */
[----:B------:R-:W-:-:S03]  /*0c40*/  IMAD.IADD R7, R8, 0x1, -R7 ;  /* 0x0000000108077824 */ /* 0x000fc600078e0a07 */
[C---:B---3--:R-:W-:Y:S02]  /*0c50*/  ISETP.GT.U32.AND P1, PT, R3.reuse, R11, PT ;  /* 0x0000000b0300720c */ /* 0x048fe40003f24070 */
[C---:B----4-:R-:W-:Y:S02]  /*0c60*/  ISETP.GT.U32.AND P2, PT, R3.reuse, R24, PT ;  /* 0x000000180300720c */ /* 0x050fe40003f44070 */
[-C--:B------:R-:W-:Y:S02]  /*0c70*/  ISETP.GT.U32.AND P3, PT, R3, R26.reuse, PT ;  /* 0x0000001a0300720c */ /* 0x080fe40003f64070 */
[----:B------:R-:W-:Y:S02]  /*0c80*/  ISETP.GE.AND P0, PT, R7, R26, PT ;  /* 0x0000001a0700720c */ /* 0x000fe40003f06270 */
[----:B------:R-:W-:Y:S02]  /*0c90*/  SEL R10, RZ, 0x2, P1 ;  /* 0x00000002ff0a7807 */ /* 0x000fe40000800000 */
[----:B0-----:R-:W-:-:S02]  /*0ca0*/  SEL R13, RZ, 0x4, P2 ;  /* 0x00000004ff0d7807 */ /* 0x001fc40001000000 */
[----:B------:R-:W-:Y:S02]  /*0cb0*/  SEL R5, RZ, 0x1, P3 ;  /* 0x00000001ff057807 */ /* 0x000fe40001800000 */
[----:B------:R-:W-:Y:S02]  /*0cc0*/  SEL R8, RZ, 0x1, !P0 ;  /* 0x00000001ff087807 */ /* 0x000fe40004000000 */
[C---:B------:R-:W-:Y:S02]  /*0cd0*/  ISETP.GE.AND P4, PT, R7.reuse, R11, PT ;  /* 0x0000000b0700720c */ /* 0x040fe40003f86270 */
[----:B------:R-:W-:Y:S02]  /*0ce0*/  ISETP.GE.AND P5, PT, R7, R24, PT ;  /* 0x000000180700720c */ /* 0x000fe40003fa6270 */
[C---:B------:R-:W-:Y:S02]  /*0cf0*/  ISETP.GT.U32.AND P0, PT, R3.reuse, R25, PT ;  /* 0x000000190300720c */ /* 0x040fe40003f04070 */
[----:B------:R-:W-:-:S02]  /*0d00*/  ISETP.GT.U32.AND P1, PT, R3, R20, PT ;  /* 0x000000140300720c */ /* 0x000fc40003f24070 */
[----:B------:R-:W-:Y:S02]  /*0d10*/  IADD3 R5, PT, PT, R13, R10, R5 ;  /* 0x0000000a0d057210 */ /* 0x000fe40007ffe005 */
[----:B------:R-:W-:Y:S02]  /*0d20*/  SEL R11, RZ, 0x2, !P4 ;  /* 0x00000002ff0b7807 */ /* 0x000fe40006000000 */
[----:B------:R-:W-:Y:S02]  /*0d30*/  SEL R15, RZ, 0x4, !P5 ;  /* 0x00000004ff0f7807 */ /* 0x000fe40006800000 */
[----:B------:R-:W-:Y:S02]  /*0d40*/  SEL R10, RZ, 0x8, P0 ;  /* 0x00000008ff0a7807 */ /* 0x000fe40000000000 */
[----:B------:R-:W-:Y:S02]  /*0d50*/  SEL R13, RZ, 0x10, P1 ;  /* 0x00000010ff0d7807 */ /* 0x000fe40000800000 */
[----:B------:R-:W-:-:S02]  /*0d60*/  ISETP.GE.AND P2, PT, R7, R25, PT ;  /* 0x000000190700720c */ /* 0x000fc40003f46270 */
[----:B------:R-:W-:Y:S02]  /*0d70*/  ISETP.GE.AND P3, PT, R7, R20, PT ;  /* 0x000000140700720c */ /* 0x000fe40003f66270 */
[C---:B------:R-:W-:Y:S02]  /*0d80*/  ISETP.GT.U32.AND P0, PT, R3.reuse, R27, PT ;  /* 0x0000001b0300720c */ /* 0x040fe40003f04070 */
[----:B------:R-:W-:Y:S02]  /*0d90*/  ISETP.GT.U32.AND P1, PT, R3, R22, PT ;  /* 0x000000160300720c */ /* 0x000fe40003f24070 */
[----:B------:R-:W-:Y:S02]  /*0da0*/  IADD3 R8, PT, PT, R15, R11, R8 ;  /* 0x0000000b0f087210 */ /* 0x000fe40007ffe008 */
[----:B------:R-:W-:Y:S02]  /*0db0*/  IADD3 R5, PT, PT, R13, R5, R10 ;  /* 0x000000050d057210 */ /* 0x000fe40007ffe00a */
[----:B------:R-:W-:-:S02]  /*0dc0*/  SEL R11, RZ, 0x8, !P2 ;  /* 0x00000008ff0b7807 */ /* 0x000fc40005000000 */
[----:B------:R-:W-:Y:S02]  /*0dd0*/  SEL R15, RZ, 0x10, !P3 ;  /* 0x00000010ff0f7807 */ /* 0x000fe40005800000 */
[----:B------:R-:W-:Y:S02]  /*0de0*/  SEL R10, RZ, 0x20, P0 ;  /* 0x00000020ff0a7807 */ /* 0x000fe40000000000 */
[----:B------:R-:W-:Y:S02]  /*0df0*/  SEL R13, RZ, 0x40, P1 ;  /* 0x00000040ff0d7807 */ /* 0x000fe40000800000 */
[C---:B------:R-:W-:Y:S02]  /*0e00*/  ISETP.GE.AND P2, PT, R7.reuse, R27, PT ;  /* 0x0000001b0700720c */ /* 0x040fe40003f46270 */
[----:B------:R-:W-:Y:S02]  /*0e10*/  ISETP.GE.AND P3, PT, R7, R22, PT ;  /* 0x000000160700720c */ /* 0x000fe40003f66270 */
[----:B-----5:R-:W-:-:S02]  /*0e20*/  ISETP.GT.U32.AND P0, PT, R3, R28, PT ;  /* 0x0000001c0300720c */ /* 0x020fc40003f04070 */
[----:B------:R-:W-:Y:S02]  /*0e30*/  ISETP.GT.U32.AND P1, PT, R3, R18, PT ;  /* 0x000000120300720c */ /* 0x000fe40003f24070 */
[----:B------:R-:W-:Y:S02]  /*0e40*/  IADD3 R8, PT, PT, R15, R8, R11 ;  /* 0x000000080f087210 */ /* 0x000fe40007ffe00b */
[----:B------:R-:W-:Y:S02]  /*0e50*/  IADD3 R5, PT, PT, R13, R5, R10 ;  /* 0x000000050d057210 */ /* 0x000fe40007ffe00a */
[----:B------:R-:W-:Y:S02]  /*0e60*/  SEL R11, RZ, 0x20, !P2 ;  /* 0x00000020ff0b7807 */ /* 0x000fe40005000000 */
[----:B------:R-:W-:Y:S02]  /*0e70*/  SEL R15, RZ, 0x40, !P3 ;  /* 0x00000040ff0f7807 */ /* 0x000fe40005800000 */
[----:B------:R-:W-:-:S02]  /*0e80*/  SEL R10, RZ, 0x80, P0 ;  /* 0x00000080ff0a7807 */ /* 0x000fc40000000000 */
[----:B------:R-:W-:Y:S02]  /*0e90*/  SEL R13, RZ, 0x100, P1 ;  /* 0x00000100ff0d7807 */ /* 0x000fe40000800000 */
[C---:B------:R-:W-:Y:S02]  /*0ea0*/  ISETP.GE.AND P3, PT, R7.reuse, R28, PT ;  /* 0x0000001c0700720c */ /* 0x040fe40003f66270 */
[----:B------:R-:W-:Y:S02]  /*0eb0*/  ISETP.GE.AND P4, PT, R7, R18, PT ;  /* 0x000000120700720c */ /* 0x000fe40003f86270 */
[C---:B------:R-:W-:Y:S02]  /*0ec0*/  ISETP.GT.U32.AND P2, PT, R3.reuse, R9, PT ;  /* 0x000000090300720c */ /* 0x040fe40003f44070 */
[----:B------:R-:W-:Y:S02]  /*0ed0*/  ISETP.GT.U32.AND P0, PT, R3, R21, PT ;  /* 0x000000150300720c */ /* 0x000fe40003f04070 */
[----:B------:R-:W-:-:S02]  /*0ee0*/  IADD3 R8, PT, PT, R15, R8, R11 ;  /* 0x000000080f087210 */ /* 0x000fc40007ffe00b */
        /* <DEDUP_REMOVED lines=17> */
[----:B------:R-:W-:-:S02]  /*1000*/  IADD3 R5, PT, PT, R9, R8, R5 ;  /* 0x0000000809057210 */ /* 0x000fc40007ffe005 */
[----:B------:R-:W-:Y:S02]  /*1010*/  SEL R6, RZ, 0x800, !P0 ;  /* 0x00000800ff067807 */ /* 0x000fe40004000000 */
[----:B------:R-:W-:Y:S02]  /*1020*/  SEL R8, RZ, 0x1000, !P1 ;  /* 0x00001000ff087807 */ /* 0x000fe40004800000 */
[C---:B------:R-:W-:Y:S02]  /*1030*/  ISETP.GE.AND P0, PT, R7.reuse, R16, PT ;  /* 0x000000100700720c */ /* 0x040fe40003f06270 */
[----:B------:R-:W-:Y:S02]  /*1040*/  ISETP.GE.AND P1, PT, R7, R4, PT ;  /* 0x000000040700720c */ /* 0x000fe40003f26270 */
[----:B------:R-:W-:Y:S02]  /*1050*/  IADD3 R5, PT, PT, R8, R5, R6 ;  /* 0x0000000508057210 */ /* 0x000fe40007ffe006 */
[----:B------:R-:W-:-:S02]  /*1060*/  SEL R6, RZ, 0x2000, !P0 ;  /* 0x00002000ff067807 */ /* 0x000fc40004000000 */
[----:B------:R-:W-:Y:S02]  /*1070*/  SEL R8, RZ, 0x4000, !P1 ;  /* 0x00004000ff087807 */ /* 0x000fe40004800000 */
[C---:B------:R-:W-:Y:S02]  /*1080*/  ISETP.GT.U32.AND P0, PT, R3.reuse, R16, PT ;  /* 0x000000100300720c */ /* 0x040fe40003f04070 */
[----:B------:R-:W-:Y:S02]  /*1090*/  ISETP.GT.U32.AND P1, PT, R3, R4, PT ;  /* 0x000000040300720c */ /* 0x000fe40003f24070 */
[----:B------:R-:W-:Y:S02]  /*10a0*/  ISETP.GE.AND P2, PT, R7, R12, PT ;  /* 0x0000000c0700720c */ /* 0x000fe40003f46270 */
[----:B------:R-:W-:Y:S02]  /*10b0*/  IADD3 R6, PT, PT, R8, R5, R6 ;  /* 0x0000000508067210 */ /* 0x000fe40007ffe006 */
[----:B------:R-:W-:-:S02]  /*10c0*/  SEL R5, RZ, 0x2000, P0 ;  /* 0x00002000ff057807 */ /* 0x000fc40000000000 */
[----:B------:R-:W-:Y:S02]  /*10d0*/  IADD3 R10, PT, PT, R13, R10, R11 ;  /* 0x0000000a0d0a7210 */ /* 0x000fe40007ffe00b */
[----:B------:R-:W-:Y:S02]  /*10e0*/  SEL R4, RZ, 0x4000, P1 ;  /* 0x00004000ff047807 */ /* 0x000fe40000800000 */
[----:B------:R-:W-:Y:S02]  /*10f0*/  ISETP.GT.U32.AND P0, PT, R3, R12, PT ;  /* 0x0000000c0300720c */ /* 0x000fe40003f04070 */
[----:B------:R-:W-:Y:S02]  /*1100*/  SEL R3, RZ, 0x8000, !P2 ;  /* 0x00008000ff037807 */ /* 0x000fe40005000000 */
[----:B------:R-:W-:Y:S02]  /*1110*/  IADD3 R4, PT, PT, R4, R10, R5 ;  /* 0x0000000a04047210 */ /* 0x000fe40007ffe005 */
[----:B------:R-:W-:Y:S01]  /*1120*/  SEL R5, RZ, 0x8000, P0 ;  /* 0x00008000ff057807 */ /* 0x000fe20000000000 */
[----:B------:R-:W-:-:S04]  /*1130*/  IMAD.IADD R3, R6, 0x1, R3 ;  /* 0x0000000106037824 */ /* 0x000fc800078e0203 */
[----:B------:R-:W-:Y:S01]  /*1140*/  IMAD.IADD R4, R4, 0x1, R5 ;  /* 0x0000000104047824 */ /* 0x000fe200078e0205 */
[----:B------:R-:W-:-:S04]  /*1150*/  LOP3.LUT R6, R3, UR5, RZ, 0xc0, !PT ;  /* 0x0000000503067c12 */ /* 0x000fc8000f8ec0ff */
[----:B------:R-:W-:Y:S02]  /*1160*/  LOP3.LUT R5, R4, UR5, RZ, 0xc0, !PT ;  /* 0x0000000504057c12 */ /* 0x000fe4000f8ec0ff */
[----:B------:R-:W-:Y:S02]  /*1170*/  PRMT R6, R6, 0x9910, RZ ;  /* 0x0000991006067816 */ /* 0x000fe400000000ff */
[----:B------:R-:W-:Y:S02]  /*1180*/  PRMT R5, R5, 0x9910, RZ ;  /* 0x0000991005057816 */ /* 0x000fe400000000ff */
[----:B------:R-:W-:-:S04]  /*1190*/  ISETP.NE.AND P1, PT, R6, UR4, PT ;  /* 0x0000000406007c0c */ /* 0x000fc8000bf25270 */
[----:B------:R-:W-:Y:S02]  /*11a0*/  ISETP.EQ.OR P1, PT, R5, UR4, !P1 ;  /* 0x0000000405007c0c */ /* 0x000fe4000cf22670 */
[----:B------:R-:W-:-:S11]  /*11b0*/  PLOP3.LUT P0, PT, PT, PT, PT, 0x80, 0x8 ;  /* 0x000000000008781c */ /* 0x000fd60003f0f070 */
[----:B------:R-:W-:Y:S05]  /*11c0*/  @P1 BRA `(.L_x_23) ;  /* 0x0000000800341947 */ /* 0x000fea0003800000 */
[----:B------:R-:W0:Y:S02]  /*11d0*/  LDCU.U16 UR5, c[0x3][0x2a] ;  /* 0x00c00540ff0577ac */ /* 0x000e240008000400 */
[----:B0-----:R-:W-:Y:S01]  /*11e0*/  LOP3.LUT R6, R3, UR5, RZ, 0xc0, !PT ;  /* 0x0000000503067c12 */ /* 0x001fe2000f8ec0ff */
[----:B------:R-:W-:Y:S02]  /*11f0*/  UPRMT UR4, UR5, 0x9910, URZ ;  /* 0x0000991005047896 */ /* 0x000fe400080000ff */
[----:B------:R-:W-:Y:S02]  /*1200*/  LOP3.LUT R5, R4, UR5, RZ, 0xc0, !PT ;  /* 0x0000000504057c12 */ /* 0x000fe4000f8ec0ff */
[----:B------:R-:W-:Y:S02]  /*1210*/  PRMT R6, R6, 0x9910, RZ ;  /* 0x0000991006067816 */ /* 0x000fe400000000ff */
[----:B------:R-:W-:Y:S02]  /*1220*/  PRMT R5, R5, 0x9910, RZ ;  /* 0x0000991005057816 */ /* 0x000fe400000000ff */
[----:B------:R-:W-:-:S04]  /*1230*/  ISETP.NE.AND P1, PT, R6, UR4, PT ;  /* 0x0000000406007c0c */ /* 0x000fc8000bf25270 */
[----:B------:R-:W-:-:S13]  /*1240*/  ISETP.EQ.OR P1, PT, R5, UR4, !P1 ;  /* 0x0000000405007c0c */ /* 0x000fda000cf22670 */
[----:B------:R-:W-:Y:S05]  /*1250*/  @P1 BRA `(.L_x_23) ;  /* 0x0000000800101947 */ /* 0x000fea0003800000 */
[----:B------:R-:W0:Y:S01]  /*1260*/  LDCU.U16 UR5, c[0x3][0x2c] ;  /* 0x00c00580ff0577ac */ /* 0x000e220008000400 */
[----:B------:R-:W1:Y:S01]  /*1270*/  LDCU.U16 UR4, c[0x3][0x2c] ;  /* 0x00c00580ff0477ac */ /* 0x000e620008000400 */
[----:B0-----:R-:W-:Y:S02]  /*1280*/  LOP3.LUT R6, R3, UR5, RZ, 0xc0, !PT ;  /* 0x0000000503067c12 */ /* 0x001fe4000f8ec0ff */
[----:B------:R-:W-:Y:S01]  /*1290*/  LOP3.LUT R5, R4, UR5, RZ, 0xc0, !PT ;  /* 0x0000000504057c12 */ /* 0x000fe2000f8ec0ff */
[----:B-1----:R-:W-:Y:S01]  /*12a0*/  UPRMT UR4, UR4, 0x9910, URZ ;  /* 0x0000991004047896 */ /* 0x002fe200080000ff */
[----:B------:R-:W-:Y:S02]  /*12b0*/  PRMT R6, R6, 0x9910, RZ ;  /* 0x0000991006067816 */ /* 0x000fe400000000ff */
[----:B------:R-:W-:-:S03]  /*12c0*/  PRMT R5, R5, 0x9910, RZ ;  /* 0x0000991005057816 */ /* 0x000fc600000000ff */
[----:B------:R-:W-:-:S04]  /*12d0*/  ISETP.NE.AND P1, PT, R6, UR4, PT ;  /* 0x0000000406007c0c */ /* 0x000fc8000bf25270 */
[----:B------:R-:W-:-:S13]  /*12e0*/  ISETP.EQ.OR P1, PT, R5, UR4, !P1 ;  /* 0x0000000405007c0c */ /* 0x000fda000cf22670 */
        /* <DEDUP_REMOVED lines=114> */
[----:B------:R-:W0:Y:S02]  /*1a10*/  @!P1 LDC.U16 R5, c[0x3][0x46] ;  /* 0x00c01180ff059b82 */ /* 0x000e240000000400 */
[C---:B0-----:R-:W-:Y:S02]  /*1a20*/  @!P1 LOP3.LUT R3, R5.reuse, R3, RZ, 0xc0, !PT ;  /* 0x0000000305039212 */ /* 0x041fe400078ec0ff */
[C---:B------:R-:W-:Y:S02]  /*1a30*/  @!P1 LOP3.LUT R4, R5.reuse, R4, RZ, 0xc0, !PT ;  /* 0x0000000405049212 */ /* 0x040fe400078ec0ff */
[----:B------:R-:W-:Y:S02]  /*1a40*/  @!P1 PRMT R5, R5, 0x9910, RZ ;  /* 0x0000991005059816 */ /* 0x000fe400000000ff */
[----:B------:R-:W-:Y:S02]  /*1a50*/  @!P1 PRMT R6, R3, 0x9910, RZ ;  /* 0x0000991003069816 */ /* 0x000fe400000000ff */
[----:B------:R-:W-:Y:S01]  /*1a60*/  @!P1 PRMT R4, R4, 0x9910, RZ ;  /* 0x0000991004049816 */ /* 0x000fe200000000ff */
[----:B------:R-:W-:-:S05]  /*1a70*/  @!P1 IMAD.MOV.U32 R3, RZ, RZ, R5 ;  /* 0x000000ffff039224 */ /* 0x000fca00078e0005 */
[----:B------:R-:W-:-:S04]  /*1a80*/  @!P1 ISETP.NE.AND P2, PT, R6, R3, PT ;  /* 0x000000030600920c */ /* 0x000fc80003f45270 */
[----:B------:R-:W-:-:S13]  /*1a90*/  @!P1 ISETP.EQ.OR P0, PT, R4, R3, !P2 ;  /* 0x000000030400920c */ /* 0x000fda0005702670 */
.L_x_23:
[----:B------:R-:W-:Y:S05]  /*1aa0*/  BSYNC.RECONVERGENT B0 ;  /* 0x0000000000007941 */ /* 0x000fea0003800200 */
.L_x_22:
[----:B------:R-:W0:Y:S01]  /*1ab0*/  LDCU.64 UR4, c[0x0][0x390] ;  /* 0x00007200ff0477ac */ /* 0x000e220008000a00 */
[----:B------:R-:W-:Y:S02]  /*1ac0*/  SEL R5, RZ, 0x1, !P0 ;  /* 0x00000001ff057807 */ /* 0x000fe40004000000 */
[----:B0-----:R-:W-:-:S04]  /*1ad0*/  IADD3 R2, P1, PT, R2, UR4, RZ ;  /* 0x0000000402027c10 */ /* 0x001fc8000ff3e0ff */
[----:B------:R-:W-:-:S05]  /*1ae0*/  IADD3.X R3, PT, PT, R0, UR5, RZ, P1, !PT ;  /* 0x0000000500037c10 */ /* 0x000fca0008ffe4ff */
[----:B------:R-:W-:Y:S01]  /*1af0*/  STG.E.U8 desc[UR18][R2.64], R5 ;  /* 0x0000000502007986 */ /* 0x000fe2000c101112 */
[----:B------:R-:W-:Y:S05]  /*1b00*/  EXIT ;  /* 0x000000000000794d */ /* 0x000fea0003800000 */
.L_x_24:
        /* <DEDUP_REMOVED lines=15> */
.L_x_34:


//--------------------- .text._Z10gradThreshPKhPfPhii --------------------------
	.section	.text._Z10gradThreshPKhPfPhii,"ax",@progbits
	.align	128
        .global         _Z10gradThreshPKhPfPhii
        .type           _Z10gradThreshPKhPfPhii,@function
        .size           _Z10gradThreshPKhPfPhii,(.L_x_31 - _Z10gradThreshPKhPfPhii)
        .other          _Z10gradThreshPKhPfPhii,@"STO_CUDA_ENTRY STV_DEFAULT"
_Z10gradThreshPKhPfPhii:
.text._Z10gradThreshPKhPfPhii:
[----:B------:R-:W-:Y:S01]  /*0000*/  LDC R1, c[0x0][0x37c] ;  /* 0x0000df00ff017b82 */ /* 0x000fe20000000800 */
[----:B------:R-:W0:Y:S07]  /*0010*/  S2R R5, SR_CTAID.X ;  /* 0x0000000000057919 */ /* 0x000e2e0000002500 */
[----:B------:R-:W1:Y:S01]  /*0020*/  LDC.64 R2, c[0x0][0x398] ;  /* 0x0000e600ff027b82 */ /* 0x000e620000000a00 */
[----:B------:R-:W0:Y:S01]  /*0030*/  S2R R0, SR_TID.X ;  /* 0x0000000000007919 */ /* 0x000e220000002100 */
[----:B------:R-:W2:Y:S01]  /*0040*/  S2R R4, SR_CTAID.Y ;  /* 0x0000000000047919 */ /* 0x000ea20000002600 */
[----:B------:R-:W2:Y:S01]  /*0050*/  S2R R7, SR_TID.Y ;  /* 0x0000000000077919 */ /* 0x000ea20000002200 */
[----:B-1----:R-:W-:-:S02]  /*0060*/  VIADD R3, R3, 0xffffffff ;  /* 0xffffffff03037836 */ /* 0x002fc40000000000 */
[----:B0-----:R-:W-:Y:S02]  /*0070*/  IMAD R5, R5, 0x10, R0 ;  /* 0x0000001005057824 */ /* 0x001fe400078e0200 */
[----:B------:R-:W-:-:S05]  /*0080*/  VIADD R0, R2, 0xffffffff ;  /* 0xffffffff02007836 */ /* 0x000fca0000000000 */
[C---:B------:R-:W-:Y:S02]  /*0090*/  ISETP.GE.AND P0, PT, R5.reuse, R0, PT ;  /* 0x000000000500720c */ /* 0x040fe40003f06270 */
[----:B--2---:R-:W-:Y:S02]  /*00a0*/  LEA R0, R4, R7, 0x4 ;  /* 0x0000000704007211 */ /* 0x004fe400078e20ff */
[----:B------:R-:W-:-:S04]  /*00b0*/  ISETP.LT.OR P0, PT, R5, 0x1, P0 ;  /* 0x000000010500780c */ /* 0x000fc80000701670 */
[----:B------:R-:W-:-:S04]  /*00c0*/  ISETP.EQ.OR P0, PT, R0, RZ, P0 ;  /* 0x000000ff0000720c */ /* 0x000fc80000702670 */
[----:B------:R-:W-:-:S13]  /*00d0*/  ISETP.GE.OR P0, PT, R0, R3, P0 ;  /* 0x000000030000720c */ /* 0x000fda0000706670 */
[----:B------:R-:W-:Y:S05]  /*00e0*/  @P0 EXIT ;  /* 0x000000000000094d */ /* 0x000fea0003800000 */
[----:B------:R-:W0:Y:S01]  /*00f0*/  LDCU.64 UR6, c[0x0][0x380] ;  /* 0x00007000ff0677ac */ /* 0x000e220008000a00 */
[-C--:B------:R-:W-:Y:S01]  /*0100*/  IMAD R3, R0, R2.reuse, R5 ;  /* 0x0000000200037224 */ /* 0x080fe200078e0205 */
[----:B------:R-:W1:Y:S04]  /*0110*/  LDCU.64 UR4, c[0x0][0x358] ;  /* 0x00006b00ff0477ac */ /* 0x000e680008000a00 */
[----:B------:R-:W-:Y:S02]  /*0120*/  SHF.R.S32.HI R10, RZ, 0x1f, R3 ;  /* 0x0000001fff0a7819 */ /* 0x000fe40000011403 */
[C---:B------:R-:W-:Y:S02]  /*0130*/  IADD3 R0, PT, PT, R3.reuse, -R2, RZ ;  /* 0x8000000203007210 */ /* 0x040fe40007ffe0ff */
[----:B0-----:R-:W-:-:S02]  /*0140*/  IADD3 R4, P0, PT, R3, UR6, RZ ;  /* 0x0000000603047c10 */ /* 0x001fc4000ff1e0ff */
[----:B------:R-:W-:Y:S02]  /*0150*/  IADD3 R8, P1, PT, R0, UR6, RZ ;  /* 0x0000000600087c10 */ /* 0x000fe4000ff3e0ff */
[----:B------:R-:W-:Y:S02]  /*0160*/  IADD3.X R5, PT, PT, R10, UR7, RZ, P0, !PT ;  /* 0x000000070a057c10 */ /* 0x000fe400087fe4ff */
[----:B------:R-:W-:Y:S02]  /*0170*/  IADD3 R6, P0, PT, R4, R2, RZ ;  /* 0x0000000204067210 */ /* 0x000fe40007f1e0ff */
[----:B------:R-:W-:Y:S01]  /*0180*/  LEA.HI.X.SX32 R9, R0, UR7, 0x1, P1 ;  /* 0x0000000700097c11 */ /* 0x000fe200088f0eff */
[----:B-1----:R-:W2:Y:S01]  /*0190*/  LDG.E.U8 R11, desc[UR4][R4.64+-0x1] ;  /* 0xffffff04040b7981 */ /* 0x002ea2000c1e1100 */
[----:B------:R-:W-:-:S03]  /*01a0*/  LEA.HI.X.SX32 R7, R2, R5, 0x1, P0 ;  /* 0x0000000502077211 */ /* 0x000fc600000f0eff */
[----:B------:R-:W2:Y:S04]  /*01b0*/  LDG.E.U8 R0, desc[UR4][R4.64+0x1] ;  /* 0x0000010404007981 */ /* 0x000ea8000c1e1100 */
[----:B------:R-:W3:Y:S04]  /*01c0*/  LDG.E.U8 R6, desc[UR4][R6.64] ;  /* 0x0000000406067981 */ /* 0x000ee8000c1e1100 */
[----:B------:R-:W3:Y:S01]  /*01d0*/  LDG.E.U8 R9, desc[UR4][R8.64] ;  /* 0x0000000408097981 */ /* 0x000ee2000c1e1100 */
[----:B------:R-:W-:Y:S01]  /*01e0*/  BSSY.RECONVERGENT B0, `(.L_x_25) ;  /* 0x0000012000007945 */ /* 0x000fe20003800200 */
[----:B--2---:R-:W-:-:S04]  /*01f0*/  IMAD.IADD R0, R0, 0x1, -R11 ;  /* 0x0000000100007824 */ /* 0x004fc800078e0a0b */
[----:B------:R-:W-:Y:S01]  /*0200*/  IMAD R11, R0, R0, RZ ;  /* 0x00000000000b7224 */ /* 0x000fe200078e02ff */
[----:B---3--:R-:W-:-:S05]  /*0210*/  IADD3 R2, PT, PT, R6, -R9, RZ ;  /* 0x8000000906027210 */ /* 0x008fca0007ffe0ff */
[----:B------:R-:W-:-:S05]  /*0220*/  IMAD R11, R2, R2, R11 ;  /* 0x00000002020b7224 */ /* 0x000fca00078e020b */
[----:B------:R-:W-:-:S05]  /*0230*/  I2FP.F32.U32 R0, R11 ;  /* 0x0000000b00007245 */ /* 0x000fca0000201000 */
[----:B------:R-:W-:Y:S01]  /*0240*/  VIADD R2, R0, 0xf3000000 ;  /* 0xf300000000027836 */ /* 0x000fe20000000000 */
[----:B------:R0:W1:Y:S04]  /*0250*/  MUFU.RSQ R11, R0 ;  /* 0x00000000000b7308 */ /* 0x0000680000001400 */
[----:B------:R-:W-:-:S13]  /*0260*/  ISETP.GT.U32.AND P0, PT, R2, 0x727fffff, PT ;  /* 0x727fffff0200780c */ /* 0x000fda0003f04070 */
[----:B01----:R-:W-:Y:S05]  /*0270*/  @!P0 BRA `(.L_x_26) ;  /* 0x0000000000108947 */ /* 0x003fea0003800000 */
[----:B------:R-:W-:-:S07]  /*0280*/  MOV R8, 0x2a0 ;  /* 0x000002a000087802 */ /* 0x000fce0000000f00 */
[----:B------:R-:W-:Y:S05]  /*0290*/  CALL.REL.NOINC `($__internal_1_$__cuda_sm20_sqrt_rn_f32_slowpath) ;  /* 0x0000000000487944 */ /* 0x000fea0003c00000 */
[----:B------:R-:W-:Y:S01]  /*02a0*/  MOV R9, R2 ;  /* 0x0000000200097202 */ /* 0x000fe20000000f00 */
[----:B------:R-:W-:Y:S06]  /*02b0*/  BRA `(.L_x_27) ;  /* 0x0000000000107947 */ /* 0x000fec0003800000 */
.L_x_26:
[----:B------:R-:W-:Y:S01]  /*02c0*/  FMUL.FTZ R9, R0, R11 ;  /* 0x0000000b00097220 */ /* 0x000fe20000410000 */
[----:B------:R-:W-:-:S03]  /*02d0*/  FMUL.FTZ R11, R11, 0.5 ;  /* 0x3f0000000b0b7820 */ /* 0x000fc60000410000 */
[----:B------:R-:W-:-:S04]  /*02e0*/  FFMA R0, -R9, R9, R0 ;  /* 0x0000000909007223 */ /* 0x000fc80000000100 */
[----:B------:R-:W-:-:S07]  /*02f0*/  FFMA R9, R0, R11, R9 ;  /* 0x0000000b00097223 */ /* 0x000fce0000000009 */
.L_x_27:
[----:B------:R-:W-:Y:S05]  /*0300*/  BSYNC.RECONVERGENT B0 ;  /* 0x0000000000007941 */ /* 0x000fea0003800200 */
.L_x_25:
[----:B------:R-:W0:Y:S01]  /*0310*/  LDC.64 R4, c[0x3][RZ] ;  /* 0x00c00000ff047b82 */ /* 0x000e220000000a00 */
[----:B------:R-:W1:Y:S07]  /*0320*/  LDCU.64 UR6, c[0x0][0x390] ;  /* 0x00007200ff0677ac */ /* 0x000e6e0008000a00 */
[----:B------:R-:W2:Y:S01]  /*0330*/  LDC.64 R6, c[0x0][0x388] ;  /* 0x0000e200ff067b82 */ /* 0x000ea20000000a00 */
[----:B0-----:R-:W-:Y:S01]  /*0340*/  FFMA R0, R9, R5, R4 ;  /* 0x0000000509007223 */ /* 0x001fe20000000004 */
[----:B-1----:R-:W-:-:S03]  /*0350*/  IADD3 R4, P0, PT, R3, UR6, RZ ;  /* 0x0000000603047c10 */ /* 0x002fc6000ff1e0ff */
[----:B------:R-:W0:Y:S01]  /*0360*/  F2I.U32.TRUNC.NTZ R11, R0 ;  /* 0x00000000000b7305 */ /* 0x000e22000020f000 */
[----:B------:R-:W-:Y:S01]  /*0370*/  IADD3.X R5, PT, PT, R10, UR7, RZ, P0, !PT ;  /* 0x000000070a057c10 */ /* 0x000fe200087fe4ff */
[----:B--2---:R-:W-:-:S05]  /*0380*/  IMAD.WIDE R2, R3, 0x4, R6 ;  /* 0x0000000403027825 */ /* 0x004fca00078e0206 */
[----:B------:R-:W-:Y:S04]  /*0390*/  STG.E desc[UR4][R2.64], R9 ;  /* 0x0000000902007986 */ /* 0x000fe8000c101904 */
[----:B0-----:R-:W-:Y:S01]  /*03a0*/  STG.E.U8 desc[UR4][R4.64], R11 ;  /* 0x0000000b04007986 */ /* 0x001fe2000c101104 */
[----:B------:R-:W-:Y:S05]  /*03b0*/  EXIT ;  /* 0x000000000000794d */ /* 0x000fea0003800000 */
        .weak           $__internal_1_$__cuda_sm20_sqrt_rn_f32_slowpath
        .type           $__internal_1_$__cuda_sm20_sqrt_rn_f32_slowpath,@function
        .size           $__internal_1_$__cuda_sm20_sqrt_rn_f32_slowpath,(.L_x_31 - $__internal_1_$__cuda_sm20_sqrt_rn_f32_slowpath)
$__internal_1_$__cuda_sm20_sqrt_rn_f32_slowpath:
[----:B------:R-:W-:-:S13]  /*03c0*/  LOP3.LUT P0, RZ, R0, 0x7fffffff, RZ, 0xc0, !PT ;  /* 0x7fffffff00ff7812 */ /* 0x000fda000780c0ff */
[----:B------:R-:W-:Y:S01]  /*03d0*/  @!P0 IMAD.MOV.U32 R2, RZ, RZ, R0 ;  /* 0x000000ffff028224 */ /* 0x000fe200078e0000 */
[----:B------:R-:W-:Y:S06]  /*03e0*/  @!P0 BRA `(.L_x_28) ;  /* 0x0000000000408947 */ /* 0x000fec0003800000 */
[----:B------:R-:W-:-:S13]  /*03f0*/  FSETP.GEU.FTZ.AND P0, PT, R0, RZ, PT ;  /* 0x000000ff0000720b */ /* 0x000fda0003f1e000 */
[----:B------:R-:W-:Y:S01]  /*0400*/  @!P0 MOV R2, 0x7fffffff ;  /* 0x7fffffff00028802 */ /* 0x000fe20000000f00 */
[----:B------:R-:W-:Y:S06]  /*0410*/  @!P0 BRA `(.L_x_28) ;  /* 0x0000000000348947 */ /* 0x000fec0003800000 */
[----:B------:R-:W-:-:S13]  /*0420*/  FSETP.GTU.FTZ.AND P0, PT, |R0|, +INF , PT ;  /* 0x7f8000000000780b */ /* 0x000fda0003f1c200 */
[----:B------:R-:W-:Y:S01]  /*0430*/  @P0 FADD.FTZ R2, R0, 1 ;  /* 0x3f80000000020421 */ /* 0x000fe20000010000 */
[----:B------:R-:W-:Y:S06]  /*0440*/  @P0 BRA `(.L_x_28) ;  /* 0x0000000000280947 */ /* 0x000fec0003800000 */
[----:B------:R-:W-:-:S13]  /*0450*/  FSETP.NEU.FTZ.AND P0, PT, |R0|, +INF , PT ;  /* 0x7f8000000000780b */ /* 0x000fda0003f1d200 */
[----:B------:R-:W-:-:S04]  /*0460*/  @P0 FFMA R4, R0, 1.84467440737095516160e+19, RZ ;  /* 0x5f80000000040823 */ /* 0x000fc800000000ff */
[----:B------:R-:W0:Y:S02]  /*0470*/  @P0 MUFU.RSQ R5, R4 ;  /* 0x0000000400050308 */ /* 0x000e240000001400 */
[----:B0-----:R-:W-:Y:S01]  /*0480*/  @P0 FMUL.FTZ R7, R4, R5 ;  /* 0x0000000504070220 */ /* 0x001fe20000410000 */
[----:B------:R-:W-:-:S03]  /*0490*/  @P0 FMUL.FTZ R5, R5, 0.5 ;  /* 0x3f00000005050820 */ /* 0x000fc60000410000 */
[----:B------:R-:W-:-:S04]  /*04a0*/  @P0 FADD.FTZ R2, -R7, -RZ ;  /* 0x800000ff07020221 */ /* 0x000fc80000010100 */
[----:B------:R-:W-:Y:S01]  /*04b0*/  @P0 FFMA R6, R7, R2, R4 ;  /* 0x0000000207060223 */ /* 0x000fe20000000004 */
[----:B------:R-:W-:-:S03]  /*04c0*/  @!P0 IMAD.MOV.U32 R2, RZ, RZ, R0 ;  /* 0x000000ffff028224 */ /* 0x000fc600078e0000 */
[----:B------:R-:W-:-:S04]  /*04d0*/  @P0 FFMA R5, R6, R5, R7 ;  /* 0x0000000506050223 */ /* 0x000fc80000000007 */
[----:B------:R-:W-:-:S07]  /*04e0*/  @P0 FMUL.FTZ R2, R5, 2.3283064365386962891e-10 ;  /* 0x2f80000005020820 */ /* 0x000fce0000410000 */
.L_x_28:
[----:B------:R-:W-:Y:S01]  /*04f0*/  MOV R4, R8 ;  /* 0x0000000800047202 */ /* 0x000fe20000000f00 */
[----:B------:R-:W-:-:S04]  /*0500*/  IMAD.MOV.U32 R5, RZ, RZ, 0x0 ;  /* 0x00000000ff057424 */ /* 0x000fc800078e00ff */
[----:B------:R-:W-:Y:S05]  /*0510*/  RET.REL.NODEC R4 `(_Z10gradThreshPKhPfPhii) ;  /* 0xfffffff804b87950 */ /* 0x000fea0003c3ffff */
.L_x_29:
        /* <DEDUP_REMOVED lines=14> */
.L_x_31:


//--------------------- .nv.shared._Z9orbOrientPKhPKiPfii --------------------------
	.section	.nv.shared._Z9orbOrientPKhPKiPfii,"aw",@nobits
	.sectionflags	@""
	.align	16
	.zero		1024


//--------------------- .nv.shared.reserved.0     --------------------------
	.section	.nv.shared.reserved.0,"aw",@nobits
	.weak		__nv_reservedSMEM_offset_0_alias
	.size		__nv_reservedSMEM_offset_0_alias, 0, 64
	.other		__nv_reservedSMEM_offset_0_alias,@"STO_CUDA_RESERVED_SHARED STV_DEFAULT"
__nv_reservedSMEM_offset_0_alias:
	.zero		0
	.zero		64


//--------------------- .nv.shared._Z13compactKernelPKhPiS1_i --------------------------
	.section	.nv.shared._Z13compactKernelPKhPiS1_i,"aw",@nobits
	.sectionflags	@""
	.align	16
	.zero		1024


//--------------------- .nv.shared._Z10fastKernelPKhS0_Phii --------------------------
	.section	.nv.shared._Z10fastKernelPKhS0_Phii,"aw",@nobits
	.sectionflags	@""
	.align	16
	.zero		1024


//--------------------- .nv.shared._Z10gradThreshPKhPfPhii --------------------------
	.section	.nv.shared._Z10gradThreshPKhPfPhii,"aw",@nobits
	.sectionflags	@""
	.align	16
	.zero		1024


//--------------------- .nv.constant0._Z9orbOrientPKhPKiPfii --------------------------
	.section	.nv.constant0._Z9orbOrientPKhPKiPfii,"a",@progbits
	.sectionflags	@""
	.align	4
.nv.constant0._Z9orbOrientPKhPKiPfii:
	.zero		928


//--------------------- .nv.constant0._Z13compactKernelPKhPiS1_i --------------------------
	.section	.nv.constant0._Z13compactKernelPKhPiS1_i,"a",@progbits
	.sectionflags	@""
	.align	4
.nv.constant0._Z13compactKernelPKhPiS1_i:
	.zero		924


//--------------------- .nv.constant0._Z10fastKernelPKhS0_Phii --------------------------
	.section	.nv.constant0._Z10fastKernelPKhS0_Phii,"a",@progbits
	.sectionflags	@""
	.align	4
.nv.constant0._Z10fastKernelPKhS0_Phii:
	.zero		928


//--------------------- .nv.constant0._Z10gradThreshPKhPfPhii --------------------------
	.section	.nv.constant0._Z10gradThreshPKhPfPhii,"a",@progbits
	.sectionflags	@""
	.align	4
.nv.constant0._Z10gradThreshPKhPfPhii:
	.zero		928


//--------------------- SYMBOLS --------------------------

	.type		.nv.reservedSmem.offset0,@object
	.size		.nv.reservedSmem.offset0,0x4
	.type		.nv.reservedSmem.cap,@object
	.size		.nv.reservedSmem.cap,0x4
